//
// Generated by NVIDIA NVVM Compiler
//
// Compiler Build ID: CL-36424714
// Cuda compilation tools, release 13.0, V13.0.88
// Based on NVVM 20.0.0
//

.version 9.0
.target sm_100
.address_size 64

	// .globl	_Z12computeDistsiiiPfS_S_
// _ZZ16minReduceEachRowiiiPfE3vec has been demoted
// _ZZ16minReduceEachColiiiPfE3vec has been demoted
// _ZZ10sumRowMinsiiiPfE3vec has been demoted
// _ZZ10sumColMinsiiiPfE3vec has been demoted

.visible .entry _Z12computeDistsiiiPfS_S_(
	.param .u32 _Z12computeDistsiiiPfS_S__param_0,
	.param .u32 _Z12computeDistsiiiPfS_S__param_1,
	.param .u32 _Z12computeDistsiiiPfS_S__param_2,
	.param .u64 .ptr .align 1 _Z12computeDistsiiiPfS_S__param_3,
	.param .u64 .ptr .align 1 _Z12computeDistsiiiPfS_S__param_4,
	.param .u64 .ptr .align 1 _Z12computeDistsiiiPfS_S__param_5
)
{
	.reg .pred 	%p<18>;
	.reg .b32 	%r<67>;
	.reg .b32 	%f<94>;
	.reg .b64 	%rd<25>;

	ld.param.u32 	%r32, [_Z12computeDistsiiiPfS_S__param_0];
	ld.param.u32 	%r30, [_Z12computeDistsiiiPfS_S__param_1];
	ld.param.u32 	%r31, [_Z12computeDistsiiiPfS_S__param_2];
	ld.param.u64 	%rd5, [_Z12computeDistsiiiPfS_S__param_3];
	ld.param.u64 	%rd6, [_Z12computeDistsiiiPfS_S__param_4];
	ld.param.u64 	%rd4, [_Z12computeDistsiiiPfS_S__param_5];
	cvta.to.global.u64 	%rd1, %rd6;
	cvta.to.global.u64 	%rd2, %rd5;
	mov.u32 	%r1, %tid.x;
	shr.u32 	%r59, %r1, 5;
	mov.u32 	%r3, %ctaid.x;
	setp.le.s32 	%p1, %r32, %r3;
	@%p1 bra 	$L__BB0_18;
	setp.ge.s32 	%p2, %r59, %r30;
	and.b32  	%r4, %r1, 31;
	not.b32 	%r33, %r4;
	add.s32 	%r5, %r31, %r33;
	@%p2 bra 	$L__BB0_18;
	shr.u32 	%r34, %r5, 5;
	add.s32 	%r35, %r34, 1;
	and.b32  	%r6, %r35, 7;
	mul.lo.s32 	%r7, %r3, %r31;
	mul.lo.s32 	%r8, %r3, %r30;
	and.b32  	%r9, %r35, 3;
	and.b32  	%r36, %r35, 268435448;
	neg.s32 	%r10, %r36;
	mov.u32 	%r37, %ntid.x;
	add.s32 	%r38, %r37, 31;
	shr.u32 	%r11, %r38, 5;
	cvta.to.global.u64 	%rd3, %rd4;
$L__BB0_3:
	setp.ge.s32 	%p3, %r4, %r31;
	mov.f32 	%f93, 0f00000000;
	@%p3 bra 	$L__BB0_15;
	setp.lt.u32 	%p4, %r5, 224;
	mul.lo.s32 	%r13, %r59, %r31;
	mov.f32 	%f93, 0f00000000;
	mov.u32 	%r64, %r4;
	@%p4 bra 	$L__BB0_7;
	add.s32 	%r61, %r7, %r4;
	add.s32 	%r60, %r4, %r13;
	mov.f32 	%f93, 0f00000000;
	mov.u32 	%r62, %r10;
	mov.u32 	%r64, %r4;
$L__BB0_6:
	.pragma "nounroll";
	mul.wide.s32 	%rd7, %r61, 4;
	add.s64 	%rd8, %rd2, %rd7;
	mul.wide.s32 	%rd9, %r60, 4;
	add.s64 	%rd10, %rd1, %rd9;
	ld.global.f32 	%f18, [%rd8];
	ld.global.f32 	%f19, [%rd10];
	sub.f32 	%f20, %f18, %f19;
	fma.rn.f32 	%f21, %f20, %f20, %f93;
	ld.global.f32 	%f22, [%rd8+128];
	ld.global.f32 	%f23, [%rd10+128];
	sub.f32 	%f24, %f22, %f23;
	fma.rn.f32 	%f25, %f24, %f24, %f21;
	ld.global.f32 	%f26, [%rd8+256];
	ld.global.f32 	%f27, [%rd10+256];
	sub.f32 	%f28, %f26, %f27;
	fma.rn.f32 	%f29, %f28, %f28, %f25;
	ld.global.f32 	%f30, [%rd8+384];
	ld.global.f32 	%f31, [%rd10+384];
	sub.f32 	%f32, %f30, %f31;
	fma.rn.f32 	%f33, %f32, %f32, %f29;
	ld.global.f32 	%f34, [%rd8+512];
	ld.global.f32 	%f35, [%rd10+512];
	sub.f32 	%f36, %f34, %f35;
	fma.rn.f32 	%f37, %f36, %f36, %f33;
	ld.global.f32 	%f38, [%rd8+640];
	ld.global.f32 	%f39, [%rd10+640];
	sub.f32 	%f40, %f38, %f39;
	fma.rn.f32 	%f41, %f40, %f40, %f37;
	ld.global.f32 	%f42, [%rd8+768];
	ld.global.f32 	%f43, [%rd10+768];
	sub.f32 	%f44, %f42, %f43;
	fma.rn.f32 	%f45, %f44, %f44, %f41;
	ld.global.f32 	%f46, [%rd8+896];
	ld.global.f32 	%f47, [%rd10+896];
	sub.f32 	%f48, %f46, %f47;
	fma.rn.f32 	%f93, %f48, %f48, %f45;
	add.s32 	%r64, %r64, 256;
	add.s32 	%r62, %r62, 8;
	add.s32 	%r61, %r61, 256;
	add.s32 	%r60, %r60, 256;
	setp.ne.s32 	%p5, %r62, 0;
	@%p5 bra 	$L__BB0_6;
$L__BB0_7:
	setp.eq.s32 	%p6, %r6, 0;
	@%p6 bra 	$L__BB0_15;
	add.s32 	%r39, %r6, -1;
	setp.lt.u32 	%p7, %r39, 3;
	@%p7 bra 	$L__BB0_10;
	add.s32 	%r40, %r64, %r7;
	mul.wide.s32 	%rd11, %r40, 4;
	add.s64 	%rd12, %rd2, %rd11;
	ld.global.f32 	%f50, [%rd12];
	add.s32 	%r41, %r64, %r13;
	mul.wide.s32 	%rd13, %r41, 4;
	add.s64 	%rd14, %rd1, %rd13;
	ld.global.f32 	%f51, [%rd14];
	sub.f32 	%f52, %f50, %f51;
	fma.rn.f32 	%f53, %f52, %f52, %f93;
	ld.global.f32 	%f54, [%rd12+128];
	ld.global.f32 	%f55, [%rd14+128];
	sub.f32 	%f56, %f54, %f55;
	fma.rn.f32 	%f57, %f56, %f56, %f53;
	ld.global.f32 	%f58, [%rd12+256];
	ld.global.f32 	%f59, [%rd14+256];
	sub.f32 	%f60, %f58, %f59;
	fma.rn.f32 	%f61, %f60, %f60, %f57;
	ld.global.f32 	%f62, [%rd12+384];
	ld.global.f32 	%f63, [%rd14+384];
	sub.f32 	%f64, %f62, %f63;
	fma.rn.f32 	%f93, %f64, %f64, %f61;
	add.s32 	%r64, %r64, 128;
$L__BB0_10:
	setp.eq.s32 	%p8, %r9, 0;
	@%p8 bra 	$L__BB0_15;
	and.b32  	%r42, %r5, 96;
	setp.eq.s32 	%p9, %r42, 0;
	@%p9 bra 	$L__BB0_13;
	add.s32 	%r43, %r64, %r7;
	mul.wide.s32 	%rd15, %r43, 4;
	add.s64 	%rd16, %rd2, %rd15;
	ld.global.f32 	%f66, [%rd16];
	add.s32 	%r44, %r64, %r13;
	mul.wide.s32 	%rd17, %r44, 4;
	add.s64 	%rd18, %rd1, %rd17;
	ld.global.f32 	%f67, [%rd18];
	sub.f32 	%f68, %f66, %f67;
	fma.rn.f32 	%f69, %f68, %f68, %f93;
	ld.global.f32 	%f70, [%rd16+128];
	ld.global.f32 	%f71, [%rd18+128];
	sub.f32 	%f72, %f70, %f71;
	fma.rn.f32 	%f93, %f72, %f72, %f69;
	add.s32 	%r64, %r64, 64;
$L__BB0_13:
	and.b32  	%r45, %r5, 32;
	setp.ne.s32 	%p10, %r45, 0;
	@%p10 bra 	$L__BB0_15;
	add.s32 	%r46, %r64, %r7;
	mul.wide.s32 	%rd19, %r46, 4;
	add.s64 	%rd20, %rd2, %rd19;
	ld.global.f32 	%f73, [%rd20];
	add.s32 	%r47, %r64, %r13;
	mul.wide.s32 	%rd21, %r47, 4;
	add.s64 	%rd22, %rd1, %rd21;
	ld.global.f32 	%f74, [%rd22];
	sub.f32 	%f75, %f73, %f74;
	fma.rn.f32 	%f93, %f75, %f75, %f93;
$L__BB0_15:
	setp.ne.s32 	%p11, %r4, 0;
	mov.b32 	%r48, %f93;
	shfl.sync.down.b32	%r49|%p12, %r48, 16, 31, -1;
	mov.b32 	%f76, %r49;
	add.f32 	%f77, %f93, %f76;
	mov.b32 	%r50, %f77;
	shfl.sync.down.b32	%r51|%p13, %r50, 8, 31, -1;
	mov.b32 	%f78, %r51;
	add.f32 	%f79, %f77, %f78;
	mov.b32 	%r52, %f79;
	shfl.sync.down.b32	%r53|%p14, %r52, 4, 31, -1;
	mov.b32 	%f80, %r53;
	add.f32 	%f81, %f79, %f80;
	mov.b32 	%r54, %f81;
	shfl.sync.down.b32	%r55|%p15, %r54, 2, 31, -1;
	mov.b32 	%f82, %r55;
	add.f32 	%f83, %f81, %f82;
	mov.b32 	%r56, %f83;
	shfl.sync.down.b32	%r57|%p16, %r56, 1, 31, -1;
	mov.b32 	%f84, %r57;
	add.f32 	%f13, %f83, %f84;
	@%p11 bra 	$L__BB0_17;
	sqrt.rn.f32 	%f85, %f13;
	add.s32 	%r58, %r59, %r8;
	mul.wide.s32 	%rd23, %r58, 4;
	add.s64 	%rd24, %rd3, %rd23;
	st.global.f32 	[%rd24], %f85;
$L__BB0_17:
	add.s32 	%r59, %r59, %r11;
	setp.lt.s32 	%p17, %r59, %r30;
	@%p17 bra 	$L__BB0_3;
$L__BB0_18:
	ret;

}
	// .globl	_Z16minReduceEachRowiiiPf
.visible .entry _Z16minReduceEachRowiiiPf(
	.param .u32 _Z16minReduceEachRowiiiPf_param_0,
	.param .u32 _Z16minReduceEachRowiiiPf_param_1,
	.param .u32 _Z16minReduceEachRowiiiPf_param_2,
	.param .u64 .ptr .align 1 _Z16minReduceEachRowiiiPf_param_3
)
{
	.reg .pred 	%p<16>;
	.reg .b32 	%r<34>;
	.reg .b32 	%f<29>;
	.reg .b64 	%rd<7>;
	// demoted variable
	.shared .align 4 .b8 _ZZ16minReduceEachRowiiiPfE3vec[128];
	ld.param.u32 	%r3, [_Z16minReduceEachRowiiiPf_param_1];
	ld.param.u64 	%rd2, [_Z16minReduceEachRowiiiPf_param_3];
	cvta.to.global.u64 	%rd1, %rd2;
	mov.u32 	%r1, %ctaid.x;
	mov.u32 	%r2, %tid.x;
	setp.ge.s32 	%p1, %r2, %r3;
	mov.f32 	%f27, 0f7F7FFFFF;
	@%p1 bra 	$L__BB1_2;
	mad.lo.s32 	%r4, %r3, %r1, %r2;
	mul.wide.u32 	%rd3, %r4, 4;
	add.s64 	%rd4, %rd1, %rd3;
	ld.global.f32 	%f27, [%rd4];
$L__BB1_2:
	mov.b32 	%r5, %f27;
	shfl.sync.down.b32	%r6|%p2, %r5, 16, 31, -1;
	mov.b32 	%f8, %r6;
	min.f32 	%f9, %f27, %f8;
	mov.b32 	%r7, %f9;
	shfl.sync.down.b32	%r8|%p3, %r7, 8, 31, -1;
	mov.b32 	%f10, %r8;
	min.f32 	%f11, %f9, %f10;
	mov.b32 	%r9, %f11;
	shfl.sync.down.b32	%r10|%p4, %r9, 4, 31, -1;
	mov.b32 	%f12, %r10;
	min.f32 	%f13, %f11, %f12;
	mov.b32 	%r11, %f13;
	shfl.sync.down.b32	%r12|%p5, %r11, 2, 31, -1;
	mov.b32 	%f14, %r12;
	min.f32 	%f15, %f13, %f14;
	mov.b32 	%r13, %f15;
	shfl.sync.down.b32	%r14|%p6, %r13, 1, 31, -1;
	mov.b32 	%f16, %r14;
	min.f32 	%f3, %f15, %f16;
	and.b32  	%r15, %r2, 31;
	setp.ne.s32 	%p7, %r15, 0;
	@%p7 bra 	$L__BB1_4;
	shr.u32 	%r16, %r2, 3;
	mov.u32 	%r17, _ZZ16minReduceEachRowiiiPfE3vec;
	add.s32 	%r18, %r17, %r16;
	st.shared.f32 	[%r18], %f3;
$L__BB1_4:
	bar.sync 	0;
	setp.gt.u32 	%p8, %r2, 31;
	@%p8 bra 	$L__BB1_9;
	shr.s32 	%r19, %r3, 5;
	setp.ge.s32 	%p9, %r2, %r19;
	mov.f32 	%f28, 0f7F7FFFFF;
	@%p9 bra 	$L__BB1_7;
	shl.b32 	%r20, %r2, 2;
	mov.u32 	%r21, _ZZ16minReduceEachRowiiiPfE3vec;
	add.s32 	%r22, %r21, %r20;
	ld.shared.f32 	%f28, [%r22];
$L__BB1_7:
	mov.b32 	%r23, %f28;
	shfl.sync.down.b32	%r24|%p10, %r23, 16, 31, -1;
	mov.b32 	%f18, %r24;
	min.f32 	%f19, %f28, %f18;
	mov.b32 	%r25, %f19;
	shfl.sync.down.b32	%r26|%p11, %r25, 8, 31, -1;
	mov.b32 	%f20, %r26;
	min.f32 	%f21, %f19, %f20;
	mov.b32 	%r27, %f21;
	shfl.sync.down.b32	%r28|%p12, %r27, 4, 31, -1;
	mov.b32 	%f22, %r28;
	min.f32 	%f23, %f21, %f22;
	mov.b32 	%r29, %f23;
	shfl.sync.down.b32	%r30|%p13, %r29, 2, 31, -1;
	mov.b32 	%f24, %r30;
	min.f32 	%f25, %f23, %f24;
	mov.b32 	%r31, %f25;
	shfl.sync.down.b32	%r32|%p14, %r31, 1, 31, -1;
	mov.b32 	%f26, %r32;
	min.f32 	%f6, %f25, %f26;
	setp.ne.s32 	%p15, %r2, 0;
	@%p15 bra 	$L__BB1_9;
	mul.lo.s32 	%r33, %r3, %r1;
	mul.wide.s32 	%rd5, %r33, 4;
	add.s64 	%rd6, %rd1, %rd5;
	st.global.f32 	[%rd6], %f6;
$L__BB1_9:
	ret;

}
	// .globl	_Z16minReduceEachColiiiPf
.visible .entry _Z16minReduceEachColiiiPf(
	.param .u32 _Z16minReduceEachColiiiPf_param_0,
	.param .u32 _Z16minReduceEachColiiiPf_param_1,
	.param .u32 _Z16minReduceEachColiiiPf_param_2,
	.param .u64 .ptr .align 1 _Z16minReduceEachColiiiPf_param_3
)
{
	.reg .pred 	%p<16>;
	.reg .b32 	%r<34>;
	.reg .b32 	%f<29>;
	.reg .b64 	%rd<7>;
	// demoted variable
	.shared .align 4 .b8 _ZZ16minReduceEachColiiiPfE3vec[128];
	ld.param.u32 	%r3, [_Z16minReduceEachColiiiPf_param_0];
	ld.param.u32 	%r4, [_Z16minReduceEachColiiiPf_param_1];
	ld.param.u64 	%rd2, [_Z16minReduceEachColiiiPf_param_3];
	cvta.to.global.u64 	%rd1, %rd2;
	mov.u32 	%r1, %ctaid.x;
	mov.u32 	%r2, %tid.x;
	setp.ge.s32 	%p1, %r2, %r3;
	mov.f32 	%f27, 0f7F7FFFFF;
	@%p1 bra 	$L__BB2_2;
	mad.lo.s32 	%r5, %r3, %r2, %r1;
	mul.wide.u32 	%rd3, %r5, 4;
	add.s64 	%rd4, %rd1, %rd3;
	ld.global.f32 	%f27, [%rd4];
$L__BB2_2:
	mov.b32 	%r6, %f27;
	shfl.sync.down.b32	%r7|%p2, %r6, 16, 31, -1;
	mov.b32 	%f8, %r7;
	min.f32 	%f9, %f27, %f8;
	mov.b32 	%r8, %f9;
	shfl.sync.down.b32	%r9|%p3, %r8, 8, 31, -1;
	mov.b32 	%f10, %r9;
	min.f32 	%f11, %f9, %f10;
	mov.b32 	%r10, %f11;
	shfl.sync.down.b32	%r11|%p4, %r10, 4, 31, -1;
	mov.b32 	%f12, %r11;
	min.f32 	%f13, %f11, %f12;
	mov.b32 	%r12, %f13;
	shfl.sync.down.b32	%r13|%p5, %r12, 2, 31, -1;
	mov.b32 	%f14, %r13;
	min.f32 	%f15, %f13, %f14;
	mov.b32 	%r14, %f15;
	shfl.sync.down.b32	%r15|%p6, %r14, 1, 31, -1;
	mov.b32 	%f16, %r15;
	min.f32 	%f3, %f15, %f16;
	and.b32  	%r16, %r2, 31;
	setp.ne.s32 	%p7, %r16, 0;
	@%p7 bra 	$L__BB2_4;
	shr.u32 	%r17, %r2, 3;
	mov.u32 	%r18, _ZZ16minReduceEachColiiiPfE3vec;
	add.s32 	%r19, %r18, %r17;
	st.shared.f32 	[%r19], %f3;
$L__BB2_4:
	bar.sync 	0;
	setp.gt.u32 	%p8, %r2, 31;
	@%p8 bra 	$L__BB2_9;
	shr.s32 	%r20, %r4, 5;
	setp.ge.s32 	%p9, %r2, %r20;
	mov.f32 	%f28, 0f7F7FFFFF;
	@%p9 bra 	$L__BB2_7;
	shl.b32 	%r21, %r2, 2;
	mov.u32 	%r22, _ZZ16minReduceEachColiiiPfE3vec;
	add.s32 	%r23, %r22, %r21;
	ld.shared.f32 	%f28, [%r23];
$L__BB2_7:
	mov.b32 	%r24, %f28;
	shfl.sync.down.b32	%r25|%p10, %r24, 16, 31, -1;
	mov.b32 	%f18, %r25;
	min.f32 	%f19, %f28, %f18;
	mov.b32 	%r26, %f19;
	shfl.sync.down.b32	%r27|%p11, %r26, 8, 31, -1;
	mov.b32 	%f20, %r27;
	min.f32 	%f21, %f19, %f20;
	mov.b32 	%r28, %f21;
	shfl.sync.down.b32	%r29|%p12, %r28, 4, 31, -1;
	mov.b32 	%f22, %r29;
	min.f32 	%f23, %f21, %f22;
	mov.b32 	%r30, %f23;
	shfl.sync.down.b32	%r31|%p13, %r30, 2, 31, -1;
	mov.b32 	%f24, %r31;
	min.f32 	%f25, %f23, %f24;
	mov.b32 	%r32, %f25;
	shfl.sync.down.b32	%r33|%p14, %r32, 1, 31, -1;
	mov.b32 	%f26, %r33;
	min.f32 	%f6, %f25, %f26;
	setp.ne.s32 	%p15, %r2, 0;
	@%p15 bra 	$L__BB2_9;
	mul.wide.u32 	%rd5, %r1, 4;
	add.s64 	%rd6, %rd1, %rd5;
	st.global.f32 	[%rd6], %f6;
$L__BB2_9:
	ret;

}
	// .globl	_Z10sumRowMinsiiiPf
.visible .entry _Z10sumRowMinsiiiPf(
	.param .u32 _Z10sumRowMinsiiiPf_param_0,
	.param .u32 _Z10sumRowMinsiiiPf_param_1,
	.param .u32 _Z10sumRowMinsiiiPf_param_2,
	.param .u64 .ptr .align 1 _Z10sumRowMinsiiiPf_param_3
)
{
	.reg .pred 	%p<16>;
	.reg .b32 	%r<33>;
	.reg .b32 	%f<28>;
	.reg .b64 	%rd<5>;
	// demoted variable
	.shared .align 4 .b8 _ZZ10sumRowMinsiiiPfE3vec[128];
	ld.param.u32 	%r2, [_Z10sumRowMinsiiiPf_param_0];
	ld.param.u32 	%r3, [_Z10sumRowMinsiiiPf_param_1];
	ld.param.u64 	%rd2, [_Z10sumRowMinsiiiPf_param_3];
	cvta.to.global.u64 	%rd1, %rd2;
	mov.u32 	%r1, %tid.x;
	setp.ge.s32 	%p1, %r1, %r2;
	mov.f32 	%f27, 0f00000000;
	@%p1 bra 	$L__BB3_2;
	mul.lo.s32 	%r4, %r3, %r1;
	mul.wide.s32 	%rd3, %r4, 4;
	add.s64 	%rd4, %rd1, %rd3;
	ld.global.f32 	%f27, [%rd4];
$L__BB3_2:
	mov.b32 	%r5, %f27;
	shfl.sync.down.b32	%r6|%p2, %r5, 16, 31, -1;
	mov.b32 	%f6, %r6;
	add.f32 	%f7, %f27, %f6;
	mov.b32 	%r7, %f7;
	shfl.sync.down.b32	%r8|%p3, %r7, 8, 31, -1;
	mov.b32 	%f8, %r8;
	add.f32 	%f9, %f7, %f8;
	mov.b32 	%r9, %f9;
	shfl.sync.down.b32	%r10|%p4, %r9, 4, 31, -1;
	mov.b32 	%f10, %r10;
	add.f32 	%f11, %f9, %f10;
	mov.b32 	%r11, %f11;
	shfl.sync.down.b32	%r12|%p5, %r11, 2, 31, -1;
	mov.b32 	%f12, %r12;
	add.f32 	%f13, %f11, %f12;
	mov.b32 	%r13, %f13;
	shfl.sync.down.b32	%r14|%p6, %r13, 1, 31, -1;
	mov.b32 	%f14, %r14;
	add.f32 	%f3, %f13, %f14;
	and.b32  	%r15, %r1, 31;
	setp.ne.s32 	%p7, %r15, 0;
	@%p7 bra 	$L__BB3_4;
	shr.u32 	%r16, %r1, 3;
	mov.u32 	%r17, _ZZ10sumRowMinsiiiPfE3vec;
	add.s32 	%r18, %r17, %r16;
	st.shared.f32 	[%r18], %f3;
$L__BB3_4:
	bar.sync 	0;
	setp.gt.u32 	%p8, %r1, 31;
	@%p8 bra 	$L__BB3_7;
	shr.s32 	%r19, %r2, 5;
	setp.lt.s32 	%p9, %r1, %r19;
	selp.f32 	%f15, 0f3F800000, 0f00000000, %p9;
	shl.b32 	%r20, %r1, 2;
	mov.u32 	%r21, _ZZ10sumRowMinsiiiPfE3vec;
	add.s32 	%r22, %r21, %r20;
	ld.shared.f32 	%f16, [%r22];
	mul.f32 	%f17, %f16, %f15;
	mov.b32 	%r23, %f17;
	shfl.sync.down.b32	%r24|%p10, %r23, 16, 31, -1;
	mov.b32 	%f18, %r24;
	add.f32 	%f19, %f17, %f18;
	mov.b32 	%r25, %f19;
	shfl.sync.down.b32	%r26|%p11, %r25, 8, 31, -1;
	mov.b32 	%f20, %r26;
	add.f32 	%f21, %f19, %f20;
	mov.b32 	%r27, %f21;
	shfl.sync.down.b32	%r28|%p12, %r27, 4, 31, -1;
	mov.b32 	%f22, %r28;
	add.f32 	%f23, %f21, %f22;
	mov.b32 	%r29, %f23;
	shfl.sync.down.b32	%r30|%p13, %r29, 2, 31, -1;
	mov.b32 	%f24, %r30;
	add.f32 	%f25, %f23, %f24;
	mov.b32 	%r31, %f25;
	shfl.sync.down.b32	%r32|%p14, %r31, 1, 31, -1;
	mov.b32 	%f26, %r32;
	add.f32 	%f4, %f25, %f26;
	setp.ne.s32 	%p15, %r1, 0;
	@%p15 bra 	$L__BB3_7;
	st.global.f32 	[%rd1], %f4;
$L__BB3_7:
	ret;

}
	// .globl	_Z10sumColMinsiiiPf
.visible .entry _Z10sumColMinsiiiPf(
	.param .u32 _Z10sumColMinsiiiPf_param_0,
	.param .u32 _Z10sumColMinsiiiPf_param_1,
	.param .u32 _Z10sumColMinsiiiPf_param_2,
	.param .u64 .ptr .align 1 _Z10sumColMinsiiiPf_param_3
)
{
	.reg .pred 	%p<16>;
	.reg .b32 	%r<31>;
	.reg .b32 	%f<28>;
	.reg .b64 	%rd<5>;
	// demoted variable
	.shared .align 4 .b8 _ZZ10sumColMinsiiiPfE3vec[128];
	ld.param.u32 	%r2, [_Z10sumColMinsiiiPf_param_1];
	ld.param.u64 	%rd2, [_Z10sumColMinsiiiPf_param_3];
	cvta.to.global.u64 	%rd1, %rd2;
	mov.u32 	%r1, %tid.x;
	setp.ge.s32 	%p1, %r1, %r2;
	mov.f32 	%f27, 0f00000000;
	@%p1 bra 	$L__BB4_2;
	mul.wide.u32 	%rd3, %r1, 4;
	add.s64 	%rd4, %rd1, %rd3;
	ld.global.f32 	%f27, [%rd4];
$L__BB4_2:
	mov.b32 	%r3, %f27;
	shfl.sync.down.b32	%r4|%p2, %r3, 16, 31, -1;
	mov.b32 	%f6, %r4;
	add.f32 	%f7, %f27, %f6;
	mov.b32 	%r5, %f7;
	shfl.sync.down.b32	%r6|%p3, %r5, 8, 31, -1;
	mov.b32 	%f8, %r6;
	add.f32 	%f9, %f7, %f8;
	mov.b32 	%r7, %f9;
	shfl.sync.down.b32	%r8|%p4, %r7, 4, 31, -1;
	mov.b32 	%f10, %r8;
	add.f32 	%f11, %f9, %f10;
	mov.b32 	%r9, %f11;
	shfl.sync.down.b32	%r10|%p5, %r9, 2, 31, -1;
	mov.b32 	%f12, %r10;
	add.f32 	%f13, %f11, %f12;
	mov.b32 	%r11, %f13;
	shfl.sync.down.b32	%r12|%p6, %r11, 1, 31, -1;
	mov.b32 	%f14, %r12;
	add.f32 	%f3, %f13, %f14;
	and.b32  	%r13, %r1, 31;
	setp.ne.s32 	%p7, %r13, 0;
	@%p7 bra 	$L__BB4_4;
	shr.u32 	%r14, %r1, 3;
	mov.u32 	%r15, _ZZ10sumColMinsiiiPfE3vec;
	add.s32 	%r16, %r15, %r14;
	st.shared.f32 	[%r16], %f3;
$L__BB4_4:
	bar.sync 	0;
	setp.gt.u32 	%p8, %r1, 31;
	@%p8 bra 	$L__BB4_7;
	shr.s32 	%r17, %r2, 5;
	setp.lt.s32 	%p9, %r1, %r17;
	selp.f32 	%f15, 0f3F800000, 0f00000000, %p9;
	shl.b32 	%r18, %r1, 2;
	mov.u32 	%r19, _ZZ10sumColMinsiiiPfE3vec;
	add.s32 	%r20, %r19, %r18;
	ld.shared.f32 	%f16, [%r20];
	mul.f32 	%f17, %f16, %f15;
	mov.b32 	%r21, %f17;
	shfl.sync.down.b32	%r22|%p10, %r21, 16, 31, -1;
	mov.b32 	%f18, %r22;
	add.f32 	%f19, %f17, %f18;
	mov.b32 	%r23, %f19;
	shfl.sync.down.b32	%r24|%p11, %r23, 8, 31, -1;
	mov.b32 	%f20, %r24;
	add.f32 	%f21, %f19, %f20;
	mov.b32 	%r25, %f21;
	shfl.sync.down.b32	%r26|%p12, %r25, 4, 31, -1;
	mov.b32 	%f22, %r26;
	add.f32 	%f23, %f21, %f22;
	mov.b32 	%r27, %f23;
	shfl.sync.down.b32	%r28|%p13, %r27, 2, 31, -1;
	mov.b32 	%f24, %r28;
	add.f32 	%f25, %f23, %f24;
	mov.b32 	%r29, %f25;
	shfl.sync.down.b32	%r30|%p14, %r29, 1, 31, -1;
	mov.b32 	%f26, %r30;
	add.f32 	%f4, %f25, %f26;
	setp.ne.s32 	%p15, %r1, 0;
	@%p15 bra 	$L__BB4_7;
	st.global.f32 	[%rd1], %f4;
$L__BB4_7:
	ret;

}


// ===== COMPILED SASS (sm_100) =====

	.target	sm_100

	.elftype	@"ET_EXEC"


//--------------------- .note.nv.tkinfo           --------------------------
	.section	.note.nv.tkinfo,"",@"SHT_NOTE"
	.sectionflags	@"SHF_NOTE_NV_TKINFO"
	.tkinfo
        /*0018*/ 	.word	0x00000002
        /*0030*/ 	.string	""
        /*0030*/ 	.string	"ptxas"
        /*0030*/ 	.string	"Cuda compilation tools, release 13.0, V13.0.88"
        /*0030*/ 	.string	"Build cuda_13.0.r13.0/compiler.36424714_0"
        /*0030*/ 	.string	"-arch sm_100 -m 64 "



//--------------------- .note.nv.cuinfo           --------------------------
	.section	.note.nv.cuinfo,"",@"SHT_NOTE"
	.sectionflags	@"SHF_NOTE_NV_CUINFO"
        /*0018*/ 	.short	0x0002
        /*001a*/ 	.short	0x0064
        /*001c*/ 	.short	0x0082
	.zero		2


//--------------------- .nv.info                  --------------------------
	.section	.nv.info,"",@"SHT_CUDA_INFO"
	.align	4


	//----- nvinfo : EIATTR_REGCOUNT
	.align		4
        /*0000*/ 	.byte	0x04, 0x2f
        /*0002*/ 	.short	(.L_1 - .L_0)
	.align		4
.L_0:
        /*0004*/ 	.word	index@(_Z12computeDistsiiiPfS_S_)
        /*0008*/ 	.word	0x00000020


	//----- nvinfo : EIATTR_FRAME_SIZE
	.align		4
.L_1:
        /*000c*/ 	.byte	0x04, 0x11
        /*000e*/ 	.short	(.L_3 - .L_2)
	.align		4
.L_2:
        /*0010*/ 	.word	index@($__internal_0_$__cuda_sm20_sqrt_rn_f32_slowpath)
        /*0014*/ 	.word	0x00000000


	//----- nvinfo : EIATTR_FRAME_SIZE
	.align		4
.L_3:
        /*0018*/ 	.byte	0x04, 0x11
        /*001a*/ 	.short	(.L_5 - .L_4)
	.align		4
.L_4:
        /*001c*/ 	.word	index@(_Z12computeDistsiiiPfS_S_)
        /*0020*/ 	.word	0x00000000


	//----- nvinfo : EIATTR_REGCOUNT
	.align		4
.L_5:
        /*0024*/ 	.byte	0x04, 0x2f
        /*0026*/ 	.short	(.L_7 - .L_6)
	.align		4
.L_6:
        /*0028*/ 	.word	index@(_Z16minReduceEachRowiiiPf)
        /*002c*/ 	.word	0x0000000e


	//----- nvinfo : EIATTR_FRAME_SIZE
	.align		4
.L_7:
        /*0030*/ 	.byte	0x04, 0x11
        /*0032*/ 	.short	(.L_9 - .L_8)
	.align		4
.L_8:
        /*0034*/ 	.word	index@(_Z16minReduceEachRowiiiPf)
        /*0038*/ 	.word	0x00000000


	//----- nvinfo : EIATTR_REGCOUNT
	.align		4
.L_9:
        /*003c*/ 	.byte	0x04, 0x2f
        /*003e*/ 	.short	(.L_11 - .L_10)
	.align		4
.L_10:
        /*0040*/ 	.word	index@(_Z16minReduceEachColiiiPf)
        /*0044*/ 	.word	0x0000000e


	//----- nvinfo : EIATTR_FRAME_SIZE
	.align		4
.L_11:
        /*0048*/ 	.byte	0x04, 0x11
        /*004a*/ 	.short	(.L_13 - .L_12)
	.align		4
.L_12:
        /*004c*/ 	.word	index@(_Z16minReduceEachColiiiPf)
        /*0050*/ 	.word	0x00000000


	//----- nvinfo : EIATTR_REGCOUNT
	.align		4
.L_13:
        /*0054*/ 	.byte	0x04, 0x2f
        /*0056*/ 	.short	(.L_15 - .L_14)
	.align		4
.L_14:
        /*0058*/ 	.word	index@(_Z10sumRowMinsiiiPf)
        /*005c*/ 	.word	0x0000000c


	//----- nvinfo : EIATTR_FRAME_SIZE
	.align		4
.L_15:
        /*0060*/ 	.byte	0x04, 0x11
        /*0062*/ 	.short	(.L_17 - .L_16)
	.align		4
.L_16:
        /*0064*/ 	.word	index@(_Z10sumRowMinsiiiPf)
        /*0068*/ 	.word	0x00000000


	//----- nvinfo : EIATTR_REGCOUNT
	.align		4
.L_17:
        /*006c*/ 	.byte	0x04, 0x2f
        /*006e*/ 	.short	(.L_19 - .L_18)
	.align		4
.L_18:
        /*0070*/ 	.word	index@(_Z10sumColMinsiiiPf)
        /*0074*/ 	.word	0x0000000c


	//----- nvinfo : EIATTR_FRAME_SIZE
	.align		4
.L_19:
        /*0078*/ 	.byte	0x04, 0x11
        /*007a*/ 	.short	(.L_21 - .L_20)
	.align		4
.L_20:
        /*007c*/ 	.word	index@(_Z10sumColMinsiiiPf)
        /*0080*/ 	.word	0x00000000


	//----- nvinfo : EIATTR_MIN_STACK_SIZE
	.align		4
.L_21:
        /*0084*/ 	.byte	0x04, 0x12
        /*0086*/ 	.short	(.L_23 - .L_22)
	.align		4
.L_22:
        /*0088*/ 	.word	index@(_Z10sumColMinsiiiPf)
        /*008c*/ 	.word	0x00000000


	//----- nvinfo : EIATTR_MIN_STACK_SIZE
	.align		4
.L_23:
        /*0090*/ 	.byte	0x04, 0x12
        /*0092*/ 	.short	(.L_25 - .L_24)
	.align		4
.L_24:
        /*0094*/ 	.word	index@(_Z10sumRowMinsiiiPf)
        /*0098*/ 	.word	0x00000000


	//----- nvinfo : EIATTR_MIN_STACK_SIZE
	.align		4
.L_25:
        /*009c*/ 	.byte	0x04, 0x12
        /*009e*/ 	.short	(.L_27 - .L_26)
	.align		4
.L_26:
        /*00a0*/ 	.word	index@(_Z16minReduceEachColiiiPf)
        /*00a4*/ 	.word	0x00000000


	//----- nvinfo : EIATTR_MIN_STACK_SIZE
	.align		4
.L_27:
        /*00a8*/ 	.byte	0x04, 0x12
        /*00aa*/ 	.short	(.L_29 - .L_28)
	.align		4
.L_28:
        /*00ac*/ 	.word	index@(_Z16minReduceEachRowiiiPf)
        /*00b0*/ 	.word	0x00000000


	//----- nvinfo : EIATTR_MIN_STACK_SIZE
	.align		4
.L_29:
        /*00b4*/ 	.byte	0x04, 0x12
        /*00b6*/ 	.short	(.L_31 - .L_30)
	.align		4
.L_30:
        /*00b8*/ 	.word	index@(_Z12computeDistsiiiPfS_S_)
        /*00bc*/ 	.word	0x00000000
.L_31:


//--------------------- .nv.compat                --------------------------
	.section	.nv.compat,"",@"SHT_CUDA_COMPAT_INFO"
	.align	4
        /*0000*/ 	.byte	0x02, 0x09, 0x00, 0x00, 0x02, 0x02, 0x01, 0x00, 0x02, 0x05, 0x05, 0x00, 0x03, 0x07, 0x01, 0x01
        /*0010*/ 	.byte	0x02, 0x03, 0x00, 0x00, 0x02, 0x06, 0x01, 0x00, 0x04, 0x0b, 0x08, 0x00, 0x01, 0x00, 0x00, 0x00
        /*0020*/ 	.byte	0x00, 0x00, 0x00, 0x00


//--------------------- .nv.info._Z10sumColMinsiiiPf --------------------------
	.section	.nv.info._Z10sumColMinsiiiPf,"",@"SHT_CUDA_INFO"
	.sectionflags	@""
	.align	4


	//----- nvinfo : EIATTR_CUDA_API_VERSION
	.align		4
        /*0000*/ 	.byte	0x04, 0x37
        /*0002*/ 	.short	(.L_33 - .L_32)
.L_32:
        /*0004*/ 	.word	0x00000082


	//----- nvinfo : EIATTR_KPARAM_INFO
	.align		4
.L_33:
        /*0008*/ 	.byte	0x04, 0x17
        /*000a*/ 	.short	(.L_35 - .L_34)
.L_34:
        /*000c*/ 	.word	0x00000000
        /*0010*/ 	.short	0x0003
        /*0012*/ 	.short	0x0010
        /*0014*/ 	.byte	0x00, 0xf5, 0x21, 0x00


	//----- nvinfo : EIATTR_KPARAM_INFO
	.align		4
.L_35:
        /*0018*/ 	.byte	0x04, 0x17
        /*001a*/ 	.short	(.L_37 - .L_36)
.L_36:
        /*001c*/ 	.word	0x00000000
        /*0020*/ 	.short	0x0002
        /*0022*/ 	.short	0x0008
        /*0024*/ 	.byte	0x00, 0xf0, 0x11, 0x00


	//----- nvinfo : EIATTR_KPARAM_INFO
	.align		4
.L_37:
        /*0028*/ 	.byte	0x04, 0x17
        /*002a*/ 	.short	(.L_39 - .L_38)
.L_38:
        /*002c*/ 	.word	0x00000000
        /*0030*/ 	.short	0x0001
        /*0032*/ 	.short	0x0004
        /*0034*/ 	.byte	0x00, 0xf0, 0x11, 0x00


	//----- nvinfo : EIATTR_KPARAM_INFO
	.align		4
.L_39:
        /*0038*/ 	.byte	0x04, 0x17
        /*003a*/ 	.short	(.L_41 - .L_40)
.L_40:
        /*003c*/ 	.word	0x00000000
        /*0040*/ 	.short	0x0000
        /*0042*/ 	.short	0x0000
        /*0044*/ 	.byte	0x00, 0xf0, 0x11, 0x00


	//----- nvinfo : EIATTR_SPARSE_MMA_MASK
	.align		4
.L_41:
        /*0048*/ 	.byte	0x03, 0x50
        /*004a*/ 	.short	0x0000


	//----- nvinfo : EIATTR_MAXREG_COUNT
	.align		4
        /*004c*/ 	.byte	0x03, 0x1b
        /*004e*/ 	.short	0x00ff


	//----- nvinfo : EIATTR_NUM_BARRIERS
	.align		4
        /*0050*/ 	.byte	0x02, 0x4c
        /*0052*/ 	.byte	0x01
	.zero		1


	//----- nvinfo : EIATTR_MERCURY_ISA_VERSION
	.align		4
        /*0054*/ 	.byte	0x03, 0x5f
        /*0056*/ 	.short	0x0101


	//----- nvinfo : EIATTR_COOP_GROUP_MASK_REGIDS
	.align		4
        /*0058*/ 	.byte	0x04, 0x29
        /*005a*/ 	.short	(.L_43 - .L_42)


	//   ....[0]....
.L_42:
        /*005c*/ 	.word	0xffffffff


	//   ....[1]....
        /*0060*/ 	.word	0xffffffff


	//   ....[2]....
        /*0064*/ 	.word	0xffffffff


	//   ....[3]....
        /*0068*/ 	.word	0xffffffff


	//   ....[4]....
        /*006c*/ 	.word	0xffffffff


	//   ....[5]....
        /*0070*/ 	.word	0xffffffff


	//   ....[6]....
        /*0074*/ 	.word	0xffffffff


	//   ....[7]....
        /*0078*/ 	.word	0xffffffff


	//   ....[8]....
        /*007c*/ 	.word	0xffffffff


	//   ....[9]....
        /*0080*/ 	.word	0xffffffff


	//----- nvinfo : EIATTR_COOP_GROUP_INSTR_OFFSETS
	.align		4
.L_43:
        /*0084*/ 	.byte	0x04, 0x28
        /*0086*/ 	.short	(.L_45 - .L_44)


	//   ....[0]....
.L_44:
        /*0088*/ 	.word	0x000000f0


	//   ....[1]....
        /*008c*/ 	.word	0x00000110


	//   ....[2]....
        /*0090*/ 	.word	0x00000130


	//   ....[3]....
        /*0094*/ 	.word	0x00000150


	//   ....[4]....
        /*0098*/ 	.word	0x00000170


	//   ....[5]....
        /*009c*/ 	.word	0x00000260


	//   ....[6]....
        /*00a0*/ 	.word	0x00000280


	//   ....[7]....
        /*00a4*/ 	.word	0x000002a0


	//   ....[8]....
        /*00a8*/ 	.word	0x000002c0


	//   ....[9]....
        /*00ac*/ 	.word	0x000002e0


	//----- nvinfo : EIATTR_VRC_CTA_INIT_COUNT
	.align		4
.L_45:
        /*00b0*/ 	.byte	0x02, 0x4a
	.zero		1
	.zero		1


	//----- nvinfo : EIATTR_EXIT_INSTR_OFFSETS
	.align		4
        /*00b4*/ 	.byte	0x04, 0x1c
        /*00b6*/ 	.short	(.L_47 - .L_46)


	//   ....[0]....
.L_46:
        /*00b8*/ 	.word	0x000001b0


	//   ....[1]....
        /*00bc*/ 	.word	0x000002f0


	//   ....[2]....
        /*00c0*/ 	.word	0x00000330


	//----- nvinfo : EIATTR_CBANK_PARAM_SIZE
	.align		4
.L_47:
        /*00c4*/ 	.byte	0x03, 0x19
        /*00c6*/ 	.short	0x0018


	//----- nvinfo : EIATTR_PARAM_CBANK
	.align		4
        /*00c8*/ 	.byte	0x04, 0x0a
        /*00ca*/ 	.short	(.L_49 - .L_48)
	.align		4
.L_48:
        /*00cc*/ 	.word	index@(.nv.constant0._Z10sumColMinsiiiPf)
        /*00d0*/ 	.short	0x0380
        /*00d2*/ 	.short	0x0018


	//----- nvinfo : EIATTR_SW_WAR
	.align		4
.L_49:
        /*00d4*/ 	.byte	0x04, 0x36
        /*00d6*/ 	.short	(.L_51 - .L_50)
.L_50:
        /*00d8*/ 	.word	0x00000008
.L_51:


//--------------------- .nv.info._Z10sumRowMinsiiiPf --------------------------
	.section	.nv.info._Z10sumRowMinsiiiPf,"",@"SHT_CUDA_INFO"
	.sectionflags	@""
	.align	4


	//----- nvinfo : EIATTR_CUDA_API_VERSION
	.align		4
        /*0000*/ 	.byte	0x04, 0x37
        /*0002*/ 	.short	(.L_53 - .L_52)
.L_52:
        /*0004*/ 	.word	0x00000082


	//----- nvinfo : EIATTR_KPARAM_INFO
	.align		4
.L_53:
        /*0008*/ 	.byte	0x04, 0x17
        /*000a*/ 	.short	(.L_55 - .L_54)
.L_54:
        /*000c*/ 	.word	0x00000000
        /*0010*/ 	.short	0x0003
        /*0012*/ 	.short	0x0010
        /*0014*/ 	.byte	0x00, 0xf5, 0x21, 0x00


	//----- nvinfo : EIATTR_KPARAM_INFO
	.align		4
.L_55:
        /*0018*/ 	.byte	0x04, 0x17
        /*001a*/ 	.short	(.L_57 - .L_56)
.L_56:
        /*001c*/ 	.word	0x00000000
        /*0020*/ 	.short	0x0002
        /*0022*/ 	.short	0x0008
        /*0024*/ 	.byte	0x00, 0xf0, 0x11, 0x00


	//----- nvinfo : EIATTR_KPARAM_INFO
	.align		4
.L_57:
        /*0028*/ 	.byte	0x04, 0x17
        /*002a*/ 	.short	(.L_59 - .L_58)
.L_58:
        /*002c*/ 	.word	0x00000000
        /*0030*/ 	.short	0x0001
        /*0032*/ 	.short	0x0004
        /*0034*/ 	.byte	0x00, 0xf0, 0x11, 0x00


	//----- nvinfo : EIATTR_KPARAM_INFO
	.align		4
.L_59:
        /*0038*/ 	.byte	0x04, 0x17
        /*003a*/ 	.short	(.L_61 - .L_60)
.L_60:
        /*003c*/ 	.word	0x00000000
        /*0040*/ 	.short	0x0000
        /*0042*/ 	.short	0x0000
        /*0044*/ 	.byte	0x00, 0xf0, 0x11, 0x00


	//----- nvinfo : EIATTR_SPARSE_MMA_MASK
	.align		4
.L_61:
        /*0048*/ 	.byte	0x03, 0x50
        /*004a*/ 	.short	0x0000


	//----- nvinfo : EIATTR_MAXREG_COUNT
	.align		4
        /*004c*/ 	.byte	0x03, 0x1b
        /*004e*/ 	.short	0x00ff


	//----- nvinfo : EIATTR_NUM_BARRIERS
	.align		4
        /*0050*/ 	.byte	0x02, 0x4c
        /*0052*/ 	.byte	0x01
	.zero		1


	//----- nvinfo : EIATTR_MERCURY_ISA_VERSION
	.align		4
        /*0054*/ 	.byte	0x03, 0x5f
        /*0056*/ 	.short	0x0101


	//----- nvinfo : EIATTR_COOP_GROUP_MASK_REGIDS
	.align		4
        /*0058*/ 	.byte	0x04, 0x29
        /*005a*/ 	.short	(.L_63 - .L_62)


	//   ....[0]....
.L_62:
        /*005c*/ 	.word	0xffffffff


	//   ....[1]....
        /*0060*/ 	.word	0xffffffff


	//   ....[2]....
        /*0064*/ 	.word	0xffffffff


	//   ....[3]....
        /*0068*/ 	.word	0xffffffff


	//   ....[4]....
        /*006c*/ 	.word	0xffffffff


	//   ....[5]....
        /*0070*/ 	.word	0xffffffff


	//   ....[6]....
        /*0074*/ 	.word	0xffffffff


	//   ....[7]....
        /*0078*/ 	.word	0xffffffff


	//   ....[8]....
        /*007c*/ 	.word	0xffffffff


	//   ....[9]....
        /*0080*/ 	.word	0xffffffff


	//----- nvinfo : EIATTR_COOP_GROUP_INSTR_OFFSETS
	.align		4
.L_63:
        /*0084*/ 	.byte	0x04, 0x28
        /*0086*/ 	.short	(.L_65 - .L_64)


	//   ....[0]....
.L_64:
        /*0088*/ 	.word	0x00000110


	//   ....[1]....
        /*008c*/ 	.word	0x00000130


	//   ....[2]....
        /*0090*/ 	.word	0x00000150


	//   ....[3]....
        /*0094*/ 	.word	0x00000170


	//   ....[4]....
        /*0098*/ 	.word	0x00000190


	//   ....[5]....
        /*009c*/ 	.word	0x00000280


	//   ....[6]....
        /*00a0*/ 	.word	0x000002a0


	//   ....[7]....
        /*00a4*/ 	.word	0x000002c0


	//   ....[8]....
        /*00a8*/ 	.word	0x000002e0


	//   ....[9]....
        /*00ac*/ 	.word	0x00000300


	//----- nvinfo : EIATTR_VRC_CTA_INIT_COUNT
	.align		4
.L_65:
        /*00b0*/ 	.byte	0x02, 0x4a
	.zero		1
	.zero		1


	//----- nvinfo : EIATTR_EXIT_INSTR_OFFSETS
	.align		4
        /*00b4*/ 	.byte	0x04, 0x1c
        /*00b6*/ 	.short	(.L_67 - .L_66)


	//   ....[0]....
.L_66:
        /*00b8*/ 	.word	0x000001d0


	//   ....[1]....
        /*00bc*/ 	.word	0x00000310


	//   ....[2]....
        /*00c0*/ 	.word	0x00000350


	//----- nvinfo : EIATTR_CBANK_PARAM_SIZE
	.align		4
.L_67:
        /*00c4*/ 	.byte	0x03, 0x19
        /*00c6*/ 	.short	0x0018


	//----- nvinfo : EIATTR_PARAM_CBANK
	.align		4
        /*00c8*/ 	.byte	0x04, 0x0a
        /*00ca*/ 	.short	(.L_69 - .L_68)
	.align		4
.L_68:
        /*00cc*/ 	.word	index@(.nv.constant0._Z10sumRowMinsiiiPf)
        /*00d0*/ 	.short	0x0380
        /*00d2*/ 	.short	0x0018


	//----- nvinfo : EIATTR_SW_WAR
	.align		4
.L_69:
        /*00d4*/ 	.byte	0x04, 0x36
        /*00d6*/ 	.short	(.L_71 - .L_70)
.L_70:
        /*00d8*/ 	.word	0x00000008
.L_71:


//--------------------- .nv.info._Z16minReduceEachColiiiPf --------------------------
	.section	.nv.info._Z16minReduceEachColiiiPf,"",@"SHT_CUDA_INFO"
	.sectionflags	@""
	.align	4


	//----- nvinfo : EIATTR_CUDA_API_VERSION
	.align		4
        /*0000*/ 	.byte	0x04, 0x37
        /*0002*/ 	.short	(.L_73 - .L_72)
.L_72:
        /*0004*/ 	.word	0x00000082


	//----- nvinfo : EIATTR_KPARAM_INFO
	.align		4
.L_73:
        /*0008*/ 	.byte	0x04, 0x17
        /*000a*/ 	.short	(.L_75 - .L_74)
.L_74:
        /*000c*/ 	.word	0x00000000
        /*0010*/ 	.short	0x0003
        /*0012*/ 	.short	0x0010
        /*0014*/ 	.byte	0x00, 0xf5, 0x21, 0x00


	//----- nvinfo : EIATTR_KPARAM_INFO
	.align		4
.L_75:
        /*0018*/ 	.byte	0x04, 0x17
        /*001a*/ 	.short	(.L_77 - .L_76)
.L_76:
        /*001c*/ 	.word	0x00000000
        /*0020*/ 	.short	0x0002
        /*0022*/ 	.short	0x0008
        /*0024*/ 	.byte	0x00, 0xf0, 0x11, 0x00


	//----- nvinfo : EIATTR_KPARAM_INFO
	.align		4
.L_77:
        /*0028*/ 	.byte	0x04, 0x17
        /*002a*/ 	.short	(.L_79 - .L_78)
.L_78:
        /*002c*/ 	.word	0x00000000
        /*0030*/ 	.short	0x0001
        /*0032*/ 	.short	0x0004
        /*0034*/ 	.byte	0x00, 0xf0, 0x11, 0x00


	//----- nvinfo : EIATTR_KPARAM_INFO
	.align		4
.L_79:
        /*0038*/ 	.byte	0x04, 0x17
        /*003a*/ 	.short	(.L_81 - .L_80)
.L_80:
        /*003c*/ 	.word	0x00000000
        /*0040*/ 	.short	0x0000
        /*0042*/ 	.short	0x0000
        /*0044*/ 	.byte	0x00, 0xf0, 0x11, 0x00


	//----- nvinfo : EIATTR_SPARSE_MMA_MASK
	.align		4
.L_81:
        /*0048*/ 	.byte	0x03, 0x50
        /*004a*/ 	.short	0x0000


	//----- nvinfo : EIATTR_MAXREG_COUNT
	.align		4
        /*004c*/ 	.byte	0x03, 0x1b
        /*004e*/ 	.short	0x00ff


	//----- nvinfo : EIATTR_NUM_BARRIERS
	.align		4
        /*0050*/ 	.byte	0x02, 0x4c
        /*0052*/ 	.byte	0x01
	.zero		1


	//----- nvinfo : EIATTR_MERCURY_ISA_VERSION
	.align		4
        /*0054*/ 	.byte	0x03, 0x5f
        /*0056*/ 	.short	0x0101


	//----- nvinfo : EIATTR_COOP_GROUP_MASK_REGIDS
	.align		4
        /*0058*/ 	.byte	0x04, 0x29
        /*005a*/ 	.short	(.L_83 - .L_82)


	//   ....[0]....
.L_82:
        /*005c*/ 	.word	0xffffffff


	//   ....[1]....
        /*0060*/ 	.word	0xffffffff


	//   ....[2]....
        /*0064*/ 	.word	0xffffffff


	//   ....[3]....
        /*0068*/ 	.word	0xffffffff


	//   ....[4]....
        /*006c*/ 	.word	0xffffffff


	//   ....[5]....
        /*0070*/ 	.word	0xffffffff


	//   ....[6]....
        /*0074*/ 	.word	0xffffffff


	//   ....[7]....
        /*0078*/ 	.word	0xffffffff


	//   ....[8]....
        /*007c*/ 	.word	0xffffffff


	//   ....[9]....
        /*0080*/ 	.word	0xffffffff


	//----- nvinfo : EIATTR_COOP_GROUP_INSTR_OFFSETS
	.align		4
.L_83:
        /*0084*/ 	.byte	0x04, 0x28
        /*0086*/ 	.short	(.L_85 - .L_84)


	//   ....[0]....
.L_84:
        /*0088*/ 	.word	0x000000e0


	//   ....[1]....
        /*008c*/ 	.word	0x00000110


	//   ....[2]....
        /*0090*/ 	.word	0x00000150


	//   ....[3]....
        /*0094*/ 	.word	0x00000170


	//   ....[4]....
        /*0098*/ 	.word	0x00000190


	//   ....[5]....
        /*009c*/ 	.word	0x00000280


	//   ....[6]....
        /*00a0*/ 	.word	0x000002a0


	//   ....[7]....
        /*00a4*/ 	.word	0x000002c0


	//   ....[8]....
        /*00a8*/ 	.word	0x000002e0


	//   ....[9]....
        /*00ac*/ 	.word	0x00000300


	//----- nvinfo : EIATTR_VRC_CTA_INIT_COUNT
	.align		4
.L_85:
        /*00b0*/ 	.byte	0x02, 0x4a
	.zero		1
	.zero		1


	//----- nvinfo : EIATTR_EXIT_INSTR_OFFSETS
	.align		4
        /*00b4*/ 	.byte	0x04, 0x1c
        /*00b6*/ 	.short	(.L_87 - .L_86)


	//   ....[0]....
.L_86:
        /*00b8*/ 	.word	0x000001d0


	//   ....[1]....
        /*00bc*/ 	.word	0x00000310


	//   ....[2]....
        /*00c0*/ 	.word	0x00000360


	//----- nvinfo : EIATTR_CBANK_PARAM_SIZE
	.align		4
.L_87:
        /*00c4*/ 	.byte	0x03, 0x19
        /*00c6*/ 	.short	0x0018


	//----- nvinfo : EIATTR_PARAM_CBANK
	.align		4
        /*00c8*/ 	.byte	0x04, 0x0a
        /*00ca*/ 	.short	(.L_89 - .L_88)
	.align		4
.L_88:
        /*00cc*/ 	.word	index@(.nv.constant0._Z16minReduceEachColiiiPf)
        /*00d0*/ 	.short	0x0380
        /*00d2*/ 	.short	0x0018


	//----- nvinfo : EIATTR_SW_WAR
	.align		4
.L_89:
        /*00d4*/ 	.byte	0x04, 0x36
        /*00d6*/ 	.short	(.L_91 - .L_90)
.L_90:
        /*00d8*/ 	.word	0x00000008
.L_91:


//--------------------- .nv.info._Z16minReduceEachRowiiiPf --------------------------
	.section	.nv.info._Z16minReduceEachRowiiiPf,"",@"SHT_CUDA_INFO"
	.sectionflags	@""
	.align	4


	//----- nvinfo : EIATTR_CUDA_API_VERSION
	.align		4
        /*0000*/ 	.byte	0x04, 0x37
        /*0002*/ 	.short	(.L_93 - .L_92)
.L_92:
        /*0004*/ 	.word	0x00000082


	//----- nvinfo : EIATTR_KPARAM_INFO
	.align		4
.L_93:
        /*0008*/ 	.byte	0x04, 0x17
        /*000a*/ 	.short	(.L_95 - .L_94)
.L_94:
        /*000c*/ 	.word	0x00000000
        /*0010*/ 	.short	0x0003
        /*0012*/ 	.short	0x0010
        /*0014*/ 	.byte	0x00, 0xf5, 0x21, 0x00


	//----- nvinfo : EIATTR_KPARAM_INFO
	.align		4
.L_95:
        /*0018*/ 	.byte	0x04, 0x17
        /*001a*/ 	.short	(.L_97 - .L_96)
.L_96:
        /*001c*/ 	.word	0x00000000
        /*0020*/ 	.short	0x0002
        /*0022*/ 	.short	0x0008
        /*0024*/ 	.byte	0x00, 0xf0, 0x11, 0x00


	//----- nvinfo : EIATTR_KPARAM_INFO
	.align		4
.L_97:
        /*0028*/ 	.byte	0x04, 0x17
        /*002a*/ 	.short	(.L_99 - .L_98)
.L_98:
        /*002c*/ 	.word	0x00000000
        /*0030*/ 	.short	0x0001
        /*0032*/ 	.short	0x0004
        /*0034*/ 	.byte	0x00, 0xf0, 0x11, 0x00


	//----- nvinfo : EIATTR_KPARAM_INFO
	.align		4
.L_99:
        /*0038*/ 	.byte	0x04, 0x17
        /*003a*/ 	.short	(.L_101 - .L_100)
.L_100:
        /*003c*/ 	.word	0x00000000
        /*0040*/ 	.short	0x0000
        /*0042*/ 	.short	0x0000
        /*0044*/ 	.byte	0x00, 0xf0, 0x11, 0x00


	//----- nvinfo : EIATTR_SPARSE_MMA_MASK
	.align		4
.L_101:
        /*0048*/ 	.byte	0x03, 0x50
        /*004a*/ 	.short	0x0000


	//----- nvinfo : EIATTR_MAXREG_COUNT
	.align		4
        /*004c*/ 	.byte	0x03, 0x1b
        /*004e*/ 	.short	0x00ff


	//----- nvinfo : EIATTR_NUM_BARRIERS
	.align		4
        /*0050*/ 	.byte	0x02, 0x4c
        /*0052*/ 	.byte	0x01
	.zero		1


	//----- nvinfo : EIATTR_MERCURY_ISA_VERSION
	.align		4
        /*0054*/ 	.byte	0x03, 0x5f
        /*0056*/ 	.short	0x0101


	//----- nvinfo : EIATTR_COOP_GROUP_MASK_REGIDS
	.align		4
        /*0058*/ 	.byte	0x04, 0x29
        /*005a*/ 	.short	(.L_103 - .L_102)


	//   ....[0]....
.L_102:
        /*005c*/ 	.word	0xffffffff


	//   ....[1]....
        /*0060*/ 	.word	0xffffffff


	//   ....[2]....
        /*0064*/ 	.word	0xffffffff


	//   ....[3]....
        /*0068*/ 	.word	0xffffffff


	//   ....[4]....
        /*006c*/ 	.word	0xffffffff


	//   ....[5]....
        /*0070*/ 	.word	0xffffffff


	//   ....[6]....
        /*0074*/ 	.word	0xffffffff


	//   ....[7]....
        /*0078*/ 	.word	0xffffffff


	//   ....[8]....
        /*007c*/ 	.word	0xffffffff


	//   ....[9]....
        /*0080*/ 	.word	0xffffffff


	//----- nvinfo : EIATTR_COOP_GROUP_INSTR_OFFSETS
	.align		4
.L_103:
        /*0084*/ 	.byte	0x04, 0x28
        /*0086*/ 	.short	(.L_105 - .L_104)


	//   ....[0]....
.L_104:
        /*0088*/ 	.word	0x000000e0


	//   ....[1]....
        /*008c*/ 	.word	0x00000110


	//   ....[2]....
        /*0090*/ 	.word	0x00000150


	//   ....[3]....
        /*0094*/ 	.word	0x00000170


	//   ....[4]....
        /*0098*/ 	.word	0x00000190


	//   ....[5]....
        /*009c*/ 	.word	0x00000270


	//   ....[6]....
        /*00a0*/ 	.word	0x00000290


	//   ....[7]....
        /*00a4*/ 	.word	0x000002b0


	//   ....[8]....
        /*00a8*/ 	.word	0x000002d0


	//   ....[9]....
        /*00ac*/ 	.word	0x000002f0


	//----- nvinfo : EIATTR_VRC_CTA_INIT_COUNT
	.align		4
.L_105:
        /*00b0*/ 	.byte	0x02, 0x4a
	.zero		1
	.zero		1


	//----- nvinfo : EIATTR_EXIT_INSTR_OFFSETS
	.align		4
        /*00b4*/ 	.byte	0x04, 0x1c
        /*00b6*/ 	.short	(.L_107 - .L_106)


	//   ....[0]....
.L_106:
        /*00b8*/ 	.word	0x000001d0


	//   ....[1]....
        /*00bc*/ 	.word	0x00000300


	//   ....[2]....
        /*00c0*/ 	.word	0x00000360


	//----- nvinfo : EIATTR_CBANK_PARAM_SIZE
	.align		4
.L_107:
        /*00c4*/ 	.byte	0x03, 0x19
        /*00c6*/ 	.short	0x0018


	//----- nvinfo : EIATTR_PARAM_CBANK
	.align		4
        /*00c8*/ 	.byte	0x04, 0x0a
        /*00ca*/ 	.short	(.L_109 - .L_108)
	.align		4
.L_108:
        /*00cc*/ 	.word	index@(.nv.constant0._Z16minReduceEachRowiiiPf)
        /*00d0*/ 	.short	0x0380
        /*00d2*/ 	.short	0x0018


	//----- nvinfo : EIATTR_SW_WAR
	.align		4
.L_109:
        /*00d4*/ 	.byte	0x04, 0x36
        /*00d6*/ 	.short	(.L_111 - .L_110)
.L_110:
        /*00d8*/ 	.word	0x00000008
.L_111:


//--------------------- .nv.info._Z12computeDistsiiiPfS_S_ --------------------------
	.section	.nv.info._Z12computeDistsiiiPfS_S_,"",@"SHT_CUDA_INFO"
	.sectionflags	@""
	.align	4


	//----- nvinfo : EIATTR_CUDA_API_VERSION
	.align		4
        /*0000*/ 	.byte	0x04, 0x37
        /*0002*/ 	.short	(.L_113 - .L_112)
.L_112:
        /*0004*/ 	.word	0x00000082


	//----- nvinfo : EIATTR_KPARAM_INFO
	.align		4
.L_113:
        /*0008*/ 	.byte	0x04, 0x17
        /*000a*/ 	.short	(.L_115 - .L_114)
.L_114:
        /*000c*/ 	.word	0x00000000
        /*0010*/ 	.short	0x0005
        /*0012*/ 	.short	0x0020
        /*0014*/ 	.byte	0x00, 0xf5, 0x21, 0x00


	//----- nvinfo : EIATTR_KPARAM_INFO
	.align		4
.L_115:
        /*0018*/ 	.byte	0x04, 0x17
        /*001a*/ 	.short	(.L_117 - .L_116)
.L_116:
        /*001c*/ 	.word	0x00000000
        /*0020*/ 	.short	0x0004
        /*0022*/ 	.short	0x0018
        /*0024*/ 	.byte	0x00, 0xf5, 0x21, 0x00


	//----- nvinfo : EIATTR_KPARAM_INFO
	.align		4
.L_117:
        /*0028*/ 	.byte	0x04, 0x17
        /*002a*/ 	.short	(.L_119 - .L_118)
.L_118:
        /*002c*/ 	.word	0x00000000
        /*0030*/ 	.short	0x0003
        /*0032*/ 	.short	0x0010
        /*0034*/ 	.byte	0x00, 0xf5, 0x21, 0x00


	//----- nvinfo : EIATTR_KPARAM_INFO
	.align		4
.L_119:
        /*0038*/ 	.byte	0x04, 0x17
        /*003a*/ 	.short	(.L_121 - .L_120)
.L_120:
        /*003c*/ 	.word	0x00000000
        /*0040*/ 	.short	0x0002
        /*0042*/ 	.short	0x0008
        /*0044*/ 	.byte	0x00, 0xf0, 0x11, 0x00


	//----- nvinfo : EIATTR_KPARAM_INFO
	.align		4
.L_121:
        /*0048*/ 	.byte	0x04, 0x17
        /*004a*/ 	.short	(.L_123 - .L_122)
.L_122:
        /*004c*/ 	.word	0x00000000
        /*0050*/ 	.short	0x0001
        /*0052*/ 	.short	0x0004
        /*0054*/ 	.byte	0x00, 0xf0, 0x11, 0x00


	//----- nvinfo : EIATTR_KPARAM_INFO
	.align		4
.L_123:
        /*0058*/ 	.byte	0x04, 0x17
        /*005a*/ 	.short	(.L_125 - .L_124)
.L_124:
        /*005c*/ 	.word	0x00000000
        /*0060*/ 	.short	0x0000
        /*0062*/ 	.short	0x0000
        /*0064*/ 	.byte	0x00, 0xf0, 0x11, 0x00


	//----- nvinfo : EIATTR_SPARSE_MMA_MASK
	.align		4
.L_125:
        /*0068*/ 	.byte	0x03, 0x50
        /*006a*/ 	.short	0x0000


	//----- nvinfo : EIATTR_MAXREG_COUNT
	.align		4
        /*006c*/ 	.byte	0x03, 0x1b
        /*006e*/ 	.short	0x00ff


	//----- nvinfo : EIATTR_MERCURY_ISA_VERSION
	.align		4
        /*0070*/ 	.byte	0x03, 0x5f
        /*0072*/ 	.short	0x0101


	//----- nvinfo : EIATTR_COOP_GROUP_MASK_REGIDS
	.align		4
        /*0074*/ 	.byte	0x04, 0x29
        /*0076*/ 	.short	(.L_127 - .L_126)


	//   ....[0]....
.L_126:
        /*0078*/ 	.word	0xffffffff


	//   ....[1]....
        /*007c*/ 	.word	0xffffffff


	//   ....[2]....
        /*0080*/ 	.word	0xffffffff


	//   ....[3]....
        /*0084*/ 	.word	0xffffffff


	//   ....[4]....
        /*0088*/ 	.word	0xffffffff


	//   ....[5]....
        /*008c*/ 	.word	0x0500000c


	//   ....[6]....
        /*0090*/ 	.word	0x0500000c


	//   ....[7]....
        /*0094*/ 	.word	0x0500000c


	//   ....[8]....
        /*0098*/ 	.word	0x0500000c


	//   ....[9]....
        /*009c*/ 	.word	0x0500000c


	//----- nvinfo : EIATTR_COOP_GROUP_INSTR_OFFSETS
	.align		4
.L_127:
        /*00a0*/ 	.byte	0x04, 0x28
        /*00a2*/ 	.short	(.L_129 - .L_128)


	//   ....[0]....
.L_128:
        /*00a4*/ 	.word	0x000008e0


	//   ....[1]....
        /*00a8*/ 	.word	0x00000900


	//   ....[2]....
        /*00ac*/ 	.word	0x00000920


	//   ....[3]....
        /*00b0*/ 	.word	0x00000940


	//   ....[4]....
        /*00b4*/ 	.word	0x00000960


	//   ....[5]....
        /*00b8*/ 	.word	0x00000b80


	//   ....[6]....
        /*00bc*/ 	.word	0x00000c10


	//   ....[7]....
        /*00c0*/ 	.word	0x00000c80


	//   ....[8]....
        /*00c4*/ 	.word	0x00000cf0


	//   ....[9]....
        /*00c8*/ 	.word	0x00000d60


	//----- nvinfo : EIATTR_VRC_CTA_INIT_COUNT
	.align		4
.L_129:
        /*00cc*/ 	.byte	0x02, 0x4a
	.zero		1
	.zero		1


	//----- nvinfo : EIATTR_EXIT_INSTR_OFFSETS
	.align		4
        /*00d0*/ 	.byte	0x04, 0x1c
        /*00d2*/ 	.short	(.L_131 - .L_130)


	//   ....[0]....
.L_130:
        /*00d4*/ 	.word	0x00000040


	//   ....[1]....
        /*00d8*/ 	.word	0x000000d0


	//   ....[2]....
        /*00dc*/ 	.word	0x00000b10


	//----- nvinfo : EIATTR_CRS_STACK_SIZE
	.align		4
.L_131:
        /*00e0*/ 	.byte	0x04, 0x1e
        /*00e2*/ 	.short	(.L_133 - .L_132)
.L_132:
        /*00e4*/ 	.word	0x00000000


	//----- nvinfo : EIATTR_CBANK_PARAM_SIZE
	.align		4
.L_133:
        /*00e8*/ 	.byte	0x03, 0x19
        /*00ea*/ 	.short	0x0028


	//----- nvinfo : EIATTR_PARAM_CBANK
	.align		4
        /*00ec*/ 	.byte	0x04, 0x0a
        /*00ee*/ 	.short	(.L_135 - .L_134)
	.align		4
.L_134:
        /*00f0*/ 	.word	index@(.nv.constant0._Z12computeDistsiiiPfS_S_)
        /*00f4*/ 	.short	0x0380
        /*00f6*/ 	.short	0x0028


	//----- nvinfo : EIATTR_SW_WAR
	.align		4
.L_135:
        /*00f8*/ 	.byte	0x04, 0x36
        /*00fa*/ 	.short	(.L_137 - .L_136)
.L_136:
        /*00fc*/ 	.word	0x00000008
.L_137:


//--------------------- .nv.callgraph             --------------------------
	.section	.nv.callgraph,"",@"SHT_CUDA_CALLGRAPH"
	.align	4
	.sectionentsize	8
	.align		4
        /*0000*/ 	.word	0x00000000
	.align		4
        /*0004*/ 	.word	0xffffffff
	.align		4
        /*0008*/ 	.word	0x00000000
	.align		4
        /*000c*/ 	.word	0xfffffffe
	.align		4
        /*0010*/ 	.word	0x00000000
	.align		4
        /*0014*/ 	.word	0xfffffffd
	.align		4
        /*0018*/ 	.word	0x00000000
	.align		4
        /*001c*/ 	.word	0xfffffffc


//--------------------- .text._Z10sumColMinsiiiPf --------------------------
	.section	.text._Z10sumColMinsiiiPf,"ax",@progbits
	.align	128
        .global         _Z10sumColMinsiiiPf
        .type           _Z10sumColMinsiiiPf,@function
        .size           _Z10sumColMinsiiiPf,(.L_x_28 - _Z10sumColMinsiiiPf)
        .other          _Z10sumColMinsiiiPf,@"STO_CUDA_ENTRY STV_DEFAULT"
_Z10sumColMinsiiiPf:
.text._Z10sumColMinsiiiPf:
[----:B------:R-:W-:Y:S01]  /*0000*/  LDC R1, c[0x0][0x37c] ;  /* 0x0000df00ff017b82 */ /* 0x000fe20000000800 */
[----:B------:R-:W0:Y:S01]  /*0010*/  S2R R0, SR_TID.X ;  /* 0x0000000000007919 */ /* 0x000e220000002100 */
[----:B------:R-:W0:Y:S01]  /*0020*/  LDCU UR8, c[0x0][0x384] ;  /* 0x00007080ff0877ac */ /* 0x000e220008000800 */
[----:B------:R-:W-:Y:S01]  /*0030*/  HFMA2 R4, -RZ, RZ, 0, 0 ;  /* 0x00000000ff047431 */ /* 0x000fe200000001ff */
[----:B------:R-:W1:Y:S01]  /*0040*/  LDCU.64 UR6, c[0x0][0x358] ;  /* 0x00006b00ff0677ac */ /* 0x000e620008000a00 */
[----:B0-----:R-:W-:-:S13]  /*0050*/  ISETP.GE.AND P0, PT, R0, UR8, PT ;  /* 0x0000000800007c0c */ /* 0x001fda000bf06270 */
[----:B------:R-:W0:Y:S02]  /*0060*/  @!P0 LDC.64 R2, c[0x0][0x390] ;  /* 0x0000e400ff028b82 */ /* 0x000e240000000a00 */
[----:B0-----:R-:W-:-:S05]  /*0070*/  @!P0 IMAD.WIDE.U32 R2, R0, 0x4, R2 ;  /* 0x0000000400028825 */ /* 0x001fca00078e0002 */
[----:B-1----:R0:W2:Y:S01]  /*0080*/  @!P0 LDG.E R4, desc[UR6][R2.64] ;  /* 0x0000000602048981 */ /* 0x0020a2000c1e1900 */
[C---:B------:R-:W-:Y:S02]  /*0090*/  LOP3.LUT P0, RZ, R0.reuse, 0x1f, RZ, 0xc0, !PT ;  /* 0x0000001f00ff7812 */ /* 0x040fe4000780c0ff */
[----:B------:R-:W-:-:S11]  /*00a0*/  ISETP.GT.U32.AND P1, PT, R0, 0x1f, PT ;  /* 0x0000001f0000780c */ /* 0x000fd60003f24070 */
[----:B------:R-:W1:Y:S01]  /*00b0*/  @!P0 S2R R9, SR_CgaCtaId ;  /* 0x0000000000098919 */ /* 0x000e620000008800 */
[----:B0-----:R-:W-:-:S04]  /*00c0*/  @!P0 MOV R2, 0x400 ;  /* 0x0000040000028802 */ /* 0x001fc80000000f00 */
[----:B-1----:R-:W-:-:S04]  /*00d0*/  @!P0 LEA R9, R9, R2, 0x18 ;  /* 0x0000000209098211 */ /* 0x002fc800078ec0ff */
[----:B------:R-:W-:Y:S01]  /*00e0*/  @!P0 LEA.HI R9, R0, R9, RZ, 0x1d ;  /* 0x0000000900098211 */ /* 0x000fe200078fe8ff */
[----:B--2---:R-:W0:Y:S02]  /*00f0*/  SHFL.DOWN PT, R5, R4, 0x10, 0x1f ;  /* 0x0a001f0004057f89 */ /* 0x004e2400000e0000 */
[----:B0-----:R-:W-:-:S05]  /*0100*/  FADD R5, R5, R4 ;  /* 0x0000000405057221 */ /* 0x001fca0000000000 */
[----:B------:R-:W0:Y:S02]  /*0110*/  SHFL.DOWN PT, R6, R5, 0x8, 0x1f ;  /* 0x09001f0005067f89 */ /* 0x000e2400000e0000 */
[----:B0-----:R-:W-:-:S05]  /*0120*/  FADD R6, R5, R6 ;  /* 0x0000000605067221 */ /* 0x001fca0000000000 */
[----:B------:R-:W0:Y:S02]  /*0130*/  SHFL.DOWN PT, R7, R6, 0x4, 0x1f ;  /* 0x08801f0006077f89 */ /* 0x000e2400000e0000 */
[----:B0-----:R-:W-:-:S05]  /*0140*/  FADD R7, R6, R7 ;  /* 0x0000000706077221 */ /* 0x001fca0000000000 */
[----:B------:R-:W0:Y:S02]  /*0150*/  SHFL.DOWN PT, R8, R7, 0x2, 0x1f ;  /* 0x08401f0007087f89 */ /* 0x000e2400000e0000 */
[----:B0-----:R-:W-:-:S05]  /*0160*/  FADD R8, R7, R8 ;  /* 0x0000000807087221 */ /* 0x001fca0000000000 */
[----:B------:R-:W0:Y:S02]  /*0170*/  SHFL.DOWN PT, R3, R8, 0x1, 0x1f ;  /* 0x08201f0008037f89 */ /* 0x000e2400000e0000 */
[----:B0-----:R-:W-:-:S05]  /*0180*/  FADD R2, R8, R3 ;  /* 0x0000000308027221 */ /* 0x001fca0000000000 */
[----:B------:R0:W-:Y:S01]  /*0190*/  @!P0 STS [R9], R2 ;  /* 0x0000000209008388 */ /* 0x0001e20000000800 */
[----:B------:R-:W-:Y:S06]  /*01a0*/  BAR.SYNC.DEFER_BLOCKING 0x0 ;  /* 0x0000000000007b1d */ /* 0x000fec0000010000 */
[----:B------:R-:W-:Y:S05]  /*01b0*/  @P1 EXIT ;  /* 0x000000000000194d */ /* 0x000fea0003800000 */
[----:B------:R-:W1:Y:S01]  /*01c0*/  S2UR UR5, SR_CgaCtaId ;  /* 0x00000000000579c3 */ /* 0x000e620000008800 */
[----:B------:R-:W-:Y:S02]  /*01d0*/  UMOV UR4, 0x400 ;  /* 0x0000040000047882 */ /* 0x000fe40000000000 */
[----:B-1----:R-:W-:-:S06]  /*01e0*/  ULEA UR4, UR5, UR4, 0x18 ;  /* 0x0000000405047291 */ /* 0x002fcc000f8ec0ff */
[----:B------:R-:W-:Y:S01]  /*01f0*/  LEA R3, R0, UR4, 0x2 ;  /* 0x0000000400037c11 */ /* 0x000fe2000f8e10ff */
[----:B------:R-:W-:-:S05]  /*0200*/  USHF.R.S32.HI UR4, URZ, 0x5, UR8 ;  /* 0x00000005ff047899 */ /* 0x000fca0008011408 */
[----:B------:R-:W1:Y:S01]  /*0210*/  LDS R3, [R3] ;  /* 0x0000000003037984 */ /* 0x000e620000000800 */
[----:B------:R-:W-:-:S04]  /*0220*/  ISETP.GE.AND P0, PT, R0, UR4, PT ;  /* 0x0000000400007c0c */ /* 0x000fc8000bf06270 */
[----:B0-----:R-:W-:Y:S02]  /*0230*/  FSEL R2, RZ, 1, P0 ;  /* 0x3f800000ff027808 */ /* 0x001fe40000000000 */
[----:B------:R-:W-:-:S03]  /*0240*/  ISETP.NE.AND P0, PT, R0, RZ, PT ;  /* 0x000000ff0000720c */ /* 0x000fc60003f05270 */
[----:B-1----:R-:W-:-:S05]  /*0250*/  FMUL R2, R2, R3 ;  /* 0x0000000302027220 */ /* 0x002fca0000400000 */
        /* <DEDUP_REMOVED lines=8> */
[----:B------:R0:W1:Y:S01]  /*02e0*/  SHFL.DOWN PT, R9, R6, 0x1, 0x1f ;  /* 0x08201f0006097f89 */ /* 0x00006200000e0000 */
[----:B------:R-:W-:Y:S05]  /*02f0*/  @P0 EXIT ;  /* 0x000000000000094d */ /* 0x000fea0003800000 */
[----:B------:R-:W2:Y:S01]  /*0300*/  LDC.64 R2, c[0x0][0x390] ;  /* 0x0000e400ff027b82 */ /* 0x000ea20000000a00 */
[----:B-1----:R-:W-:-:S05]  /*0310*/  FADD R9, R6, R9 ;  /* 0x0000000906097221 */ /* 0x002fca0000000000 */
[----:B--2---:R-:W-:Y:S01]  /*0320*/  STG.E desc[UR6][R2.64], R9 ;  /* 0x0000000902007986 */ /* 0x004fe2000c101906 */
[----:B------:R-:W-:Y:S05]  /*0330*/  EXIT ;  /* 0x000000000000794d */ /* 0x000fea0003800000 */
.L_x_0:
[----:B------:R-:W-:-:S00]  /*0340*/  BRA `(.L_x_0) ;  /* 0xfffffffc00fc7947 */ /* 0x000fc0000383ffff */
[----:B------:R-:W-:-:S00]  /*0350*/  NOP ;  /* 0x0000000000007918 */ /* 0x000fc00000000000 */
        /* <DEDUP_REMOVED lines=10> */
.L_x_28:


//--------------------- .text._Z10sumRowMinsiiiPf --------------------------
	.section	.text._Z10sumRowMinsiiiPf,"ax",@progbits
	.align	128
        .global         _Z10sumRowMinsiiiPf
        .type           _Z10sumRowMinsiiiPf,@function
        .size           _Z10sumRowMinsiiiPf,(.L_x_29 - _Z10sumRowMinsiiiPf)
        .other          _Z10sumRowMinsiiiPf,@"STO_CUDA_ENTRY STV_DEFAULT"
_Z10sumRowMinsiiiPf:
.text._Z10sumRowMinsiiiPf:
[----:B------:R-:W-:Y:S01]  /*0000*/  LDC R1, c[0x0][0x37c] ;  /* 0x0000df00ff017b82 */ /* 0x000fe20000000800 */
[----:B------:R-:W0:Y:S01]  /*0010*/  S2R R0, SR_TID.X ;  /* 0x0000000000007919 */ /* 0x000e220000002100 */
[----:B------:R-:W0:Y:S01]  /*0020*/  LDCU UR8, c[0x0][0x380] ;  /* 0x00007000ff0877ac */ /* 0x000e220008000800 */
[----:B------:R-:W-:Y:S01]  /*0030*/  HFMA2 R4, -RZ, RZ, 0, 0 ;  /* 0x00000000ff047431 */ /* 0x000fe200000001ff */
[----:B------:R-:W1:Y:S01]  /*0040*/  LDCU.64 UR6, c[0x0][0x358] ;  /* 0x00006b00ff0677ac */ /* 0x000e620008000a00 */
[----:B0-----:R-:W-:-:S13]  /*0050*/  ISETP.GE.AND P0, PT, R0, UR8, PT ;  /* 0x0000000800007c0c */ /* 0x001fda000bf06270 */
[----:B------:R-:W0:Y:S08]  /*0060*/  @!P0 LDC R5, c[0x0][0x384] ;  /* 0x0000e100ff058b82 */ /* 0x000e300000000800 */
[----:B------:R-:W2:Y:S01]  /*0070*/  @!P0 LDC.64 R2, c[0x0][0x390] ;  /* 0x0000e400ff028b82 */ /* 0x000ea20000000a00 */
[----:B0-----:R-:W-:-:S04]  /*0080*/  @!P0 IMAD R5, R0, R5, RZ ;  /* 0x0000000500058224 */ /* 0x001fc800078e02ff */
[----:B--2---:R-:W-:-:S05]  /*0090*/  @!P0 IMAD.WIDE R2, R5, 0x4, R2 ;  /* 0x0000000405028825 */ /* 0x004fca00078e0202 */
        /* <DEDUP_REMOVED lines=44> */
.L_x_1:
        /* <DEDUP_REMOVED lines=10> */
.L_x_29:


//--------------------- .text._Z16minReduceEachColiiiPf --------------------------
	.section	.text._Z16minReduceEachColiiiPf,"ax",@progbits
	.align	128
        .global         _Z16minReduceEachColiiiPf
        .type           _Z16minReduceEachColiiiPf,@function
        .size           _Z16minReduceEachColiiiPf,(.L_x_30 - _Z16minReduceEachColiiiPf)
        .other          _Z16minReduceEachColiiiPf,@"STO_CUDA_ENTRY STV_DEFAULT"
_Z16minReduceEachColiiiPf:
.text._Z16minReduceEachColiiiPf:
[----:B------:R-:W-:Y:S01]  /*0000*/  LDC R1, c[0x0][0x37c] ;  /* 0x0000df00ff017b82 */ /* 0x000fe20000000800 */
[----:B------:R-:W0:Y:S01]  /*0010*/  S2R R3, SR_TID.X ;  /* 0x0000000000037919 */ /* 0x000e220000002100 */
[----:B------:R-:W0:Y:S01]  /*0020*/  LDCU UR4, c[0x0][0x380] ;  /* 0x00007000ff0477ac */ /* 0x000e220008000800 */
[----:B------:R-:W-:Y:S01]  /*0030*/  IMAD.MOV.U32 R2, RZ, RZ, 0x7f7fffff ;  /* 0x7f7fffffff027424 */ /* 0x000fe200078e00ff */
[----:B------:R-:W1:Y:S01]  /*0040*/  S2R R0, SR_CTAID.X ;  /* 0x0000000000007919 */ /* 0x000e620000002500 */
[----:B------:R-:W2:Y:S01]  /*0050*/  LDCU.64 UR6, c[0x0][0x358] ;  /* 0x00006b00ff0677ac */ /* 0x000ea20008000a00 */
[----:B0-----:R-:W-:-:S13]  /*0060*/  ISETP.GE.AND P0, PT, R3, UR4, PT ;  /* 0x0000000403007c0c */ /* 0x001fda000bf06270 */
[----:B------:R-:W0:Y:S01]  /*0070*/  @!P0 LDC.64 R4, c[0x0][0x390] ;  /* 0x0000e400ff048b82 */ /* 0x000e220000000a00 */
[----:B-1----:R-:W-:-:S04]  /*0080*/  @!P0 IMAD R7, R3, UR4, R0 ;  /* 0x0000000403078c24 */ /* 0x002fc8000f8e0200 */
[----:B0-----:R-:W-:-:S05]  /*0090*/  @!P0 IMAD.WIDE.U32 R4, R7, 0x4, R4 ;  /* 0x0000000407048825 */ /* 0x001fca00078e0004 */
[----:B--2---:R-:W2:Y:S01]  /*00a0*/  @!P0 LDG.E R2, desc[UR6][R4.64] ;  /* 0x0000000604028981 */ /* 0x004ea2000c1e1900 */
[C---:B------:R-:W-:Y:S02]  /*00b0*/  LOP3.LUT P0, RZ, R3.reuse, 0x1f, RZ, 0xc0, !PT ;  /* 0x0000001f03ff7812 */ /* 0x040fe4000780c0ff */
[----:B------:R-:W-:-:S11]  /*00c0*/  ISETP.GT.U32.AND P1, PT, R3, 0x1f, PT ;  /* 0x0000001f0300780c */ /* 0x000fd60003f24070 */
[----:B------:R-:W0:Y:S01]  /*00d0*/  @!P0 S2R R11, SR_CgaCtaId ;  /* 0x00000000000b8919 */ /* 0x000e220000008800 */
[----:B--2---:R-:W1:Y:S02]  /*00e0*/  SHFL.DOWN PT, R7, R2, 0x10, 0x1f ;  /* 0x0a001f0002077f89 */ /* 0x004e6400000e0000 */
[----:B-1----:R-:W-:Y:S02]  /*00f0*/  FMNMX R7, R7, R2, PT ;  /* 0x0000000207077209 */ /* 0x002fe40003800000 */
[----:B------:R-:W-:-:S03]  /*0100*/  @!P0 MOV R2, 0x400 ;  /* 0x0000040000028802 */ /* 0x000fc60000000f00 */
[----:B------:R-:W1:Y:S01]  /*0110*/  SHFL.DOWN PT, R6, R7, 0x8, 0x1f ;  /* 0x09001f0007067f89 */ /* 0x000e6200000e0000 */
[----:B0-----:R-:W-:-:S04]  /*0120*/  @!P0 LEA R2, R11, R2, 0x18 ;  /* 0x000000020b028211 */ /* 0x001fc800078ec0ff */
[----:B------:R-:W-:Y:S02]  /*0130*/  @!P0 LEA.HI R2, R3, R2, RZ, 0x1d ;  /* 0x0000000203028211 */ /* 0x000fe400078fe8ff */
[----:B-1----:R-:W-:-:S05]  /*0140*/  FMNMX R6, R7, R6, PT ;  /* 0x0000000607067209 */ /* 0x002fca0003800000 */
[----:B------:R-:W0:Y:S02]  /*0150*/  SHFL.DOWN PT, R9, R6, 0x4, 0x1f ;  /* 0x08801f0006097f89 */ /* 0x000e2400000e0000 */
[----:B0-----:R-:W-:-:S05]  /*0160*/  FMNMX R9, R6, R9, PT ;  /* 0x0000000906097209 */ /* 0x001fca0003800000 */
[----:B------:R-:W0:Y:S02]  /*0170*/  SHFL.DOWN PT, R8, R9, 0x2, 0x1f ;  /* 0x08401f0009087f89 */ /* 0x000e2400000e0000 */
[----:B0-----:R-:W-:-:S05]  /*0180*/  FMNMX R8, R9, R8, PT ;  /* 0x0000000809087209 */ /* 0x001fca0003800000 */
[----:B------:R-:W0:Y:S02]  /*0190*/  SHFL.DOWN PT, R5, R8, 0x1, 0x1f ;  /* 0x08201f0008057f89 */ /* 0x000e2400000e0000 */
[----:B0-----:R-:W-:-:S05]  /*01a0*/  FMNMX R5, R8, R5, PT ;  /* 0x0000000508057209 */ /* 0x001fca0003800000 */
[----:B------:R0:W-:Y:S01]  /*01b0*/  @!P0 STS [R2], R5 ;  /* 0x0000000502008388 */ /* 0x0001e20000000800 */
[----:B------:R-:W-:Y:S06]  /*01c0*/  BAR.SYNC.DEFER_BLOCKING 0x0 ;  /* 0x0000000000007b1d */ /* 0x000fec0000010000 */
[----:B------:R-:W-:Y:S05]  /*01d0*/  @P1 EXIT ;  /* 0x000000000000194d */ /* 0x000fea0003800000 */
[----:B------:R-:W1:Y:S02]  /*01e0*/  LDCU UR4, c[0x0][0x384] ;  /* 0x00007080ff0477ac */ /* 0x000e640008000800 */
[----:B-1----:R-:W-:-:S06]  /*01f0*/  USHF.R.S32.HI UR4, URZ, 0x5, UR4 ;  /* 0x00000005ff047899 */ /* 0x002fcc0008011404 */
[----:B------:R-:W-:-:S13]  /*0200*/  ISETP.GE.AND P0, PT, R3, UR4, PT ;  /* 0x0000000403007c0c */ /* 0x000fda000bf06270 */
[----:B0-----:R-:W0:Y:S01]  /*0210*/  @!P0 S2R R5, SR_CgaCtaId ;  /* 0x0000000000058919 */ /* 0x001e220000008800 */
[----:B------:R-:W-:-:S04]  /*0220*/  @!P0 MOV R2, 0x400 ;  /* 0x0000040000028802 */ /* 0x000fc80000000f00 */
[----:B0-----:R-:W-:Y:S01]  /*0230*/  @!P0 LEA R4, R5, R2, 0x18 ;  /* 0x0000000205048211 */ /* 0x001fe200078ec0ff */
[----:B------:R-:W-:-:S04]  /*0240*/  IMAD.MOV.U32 R2, RZ, RZ, 0x7f7fffff ;  /* 0x7f7fffffff027424 */ /* 0x000fc800078e00ff */
[----:B------:R-:W-:-:S05]  /*0250*/  @!P0 IMAD R4, R3, 0x4, R4 ;  /* 0x0000000403048824 */ /* 0x000fca00078e0204 */
[----:B------:R-:W0:Y:S01]  /*0260*/  @!P0 LDS R2, [R4] ;  /* 0x0000000004028984 */ /* 0x000e220000000800 */
[----:B------:R-:W-:-:S03]  /*0270*/  ISETP.NE.AND P0, PT, R3, RZ, PT ;  /* 0x000000ff0300720c */ /* 0x000fc60003f05270 */
[----:B0-----:R-:W0:Y:S02]  /*0280*/  SHFL.DOWN PT, R5, R2, 0x10, 0x1f ;  /* 0x0a001f0002057f89 */ /* 0x001e2400000e0000 */
[----:B0-----:R-:W-:-:S05]  /*0290*/  FMNMX R5, R5, R2, PT ;  /* 0x0000000205057209 */ /* 0x001fca0003800000 */
[----:B------:R-:W0:Y:S02]  /*02a0*/  SHFL.DOWN PT, R6, R5, 0x8, 0x1f ;  /* 0x09001f0005067f89 */ /* 0x000e2400000e0000 */
[----:B0-----:R-:W-:-:S05]  /*02b0*/  FMNMX R6, R5, R6, PT ;  /* 0x0000000605067209 */ /* 0x001fca0003800000 */
[----:B------:R-:W0:Y:S02]  /*02c0*/  SHFL.DOWN PT, R7, R6, 0x4, 0x1f ;  /* 0x08801f0006077f89 */ /* 0x000e2400000e0000 */
[----:B0-----:R-:W-:-:S05]  /*02d0*/  FMNMX R7, R6, R7, PT ;  /* 0x0000000706077209 */ /* 0x001fca0003800000 */
[----:B------:R-:W0:Y:S02]  /*02e0*/  SHFL.DOWN PT, R8, R7, 0x2, 0x1f ;  /* 0x08401f0007087f89 */ /* 0x000e2400000e0000 */
[----:B0-----:R-:W-:-:S05]  /*02f0*/  FMNMX R8, R7, R8, PT ;  /* 0x0000000807087209 */ /* 0x001fca0003800000 */
[----:B------:R0:W1:Y:S01]  /*0300*/  SHFL.DOWN PT, R9, R8, 0x1, 0x1f ;  /* 0x08201f0008097f89 */ /* 0x00006200000e0000 */
[----:B------:R-:W-:Y:S05]  /*0310*/  @P0 EXIT ;  /* 0x000000000000094d */ /* 0x000fea0003800000 */
[----:B------:R-:W2:Y:S01]  /*0320*/  LDC.64 R2, c[0x0][0x390] ;  /* 0x0000e400ff027b82 */ /* 0x000ea20000000a00 */
[----:B-1----:R-:W-:Y:S01]  /*0330*/  FMNMX R9, R8, R9, PT ;  /* 0x0000000908097209 */ /* 0x002fe20003800000 */
[----:B--2---:R-:W-:-:S05]  /*0340*/  IMAD.WIDE.U32 R2, R0, 0x4, R2 ;  /* 0x0000000400027825 */ /* 0x004fca00078e0002 */
[----:B------:R-:W-:Y:S01]  /*0350*/  STG.E desc[UR6][R2.64], R9 ;  /* 0x0000000902007986 */ /* 0x000fe2000c101906 */
[----:B------:R-:W-:Y:S05]  /*0360*/  EXIT ;  /* 0x000000000000794d */ /* 0x000fea0003800000 */
.L_x_2:
        /* <DEDUP_REMOVED lines=9> */
.L_x_30:


//--------------------- .text._Z16minReduceEachRowiiiPf --------------------------
	.section	.text._Z16minReduceEachRowiiiPf,"ax",@progbits
	.align	128
        .global         _Z16minReduceEachRowiiiPf
        .type           _Z16minReduceEachRowiiiPf,@function
        .size           _Z16minReduceEachRowiiiPf,(.L_x_31 - _Z16minReduceEachRowiiiPf)
        .other          _Z16minReduceEachRowiiiPf,@"STO_CUDA_ENTRY STV_DEFAULT"
_Z16minReduceEachRowiiiPf:
.text._Z16minReduceEachRowiiiPf:
[----:B------:R-:W-:Y:S01]  /*0000*/  LDC R1, c[0x0][0x37c] ;  /* 0x0000df00ff017b82 */ /* 0x000fe20000000800 */
[----:B------:R-:W0:Y:S07]  /*0010*/  S2R R3, SR_TID.X ;  /* 0x0000000000037919 */ /* 0x000e2e0000002100 */
[----:B------:R-:W0:Y:S01]  /*0020*/  LDC R0, c[0x0][0x384] ;  /* 0x0000e100ff007b82 */ /* 0x000e220000000800 */
[----:B------:R-:W1:Y:S01]  /*0030*/  LDCU.64 UR4, c[0x0][0x358] ;  /* 0x00006b00ff0477ac */ /* 0x000e620008000a00 */
[----:B------:R-:W-:-:S06]  /*0040*/  IMAD.MOV.U32 R2, RZ, RZ, 0x7f7fffff ;  /* 0x7f7fffffff027424 */ /* 0x000fcc00078e00ff */
[----:B------:R-:W2:Y:S01]  /*0050*/  S2UR UR6, SR_CTAID.X ;  /* 0x00000000000679c3 */ /* 0x000ea20000002500 */
[----:B0-----:R-:W-:-:S13]  /*0060*/  ISETP.GE.AND P0, PT, R3, R0, PT ;  /* 0x000000000300720c */ /* 0x001fda0003f06270 */
[----:B------:R-:W0:Y:S01]  /*0070*/  @!P0 LDC.64 R4, c[0x0][0x390] ;  /* 0x0000e400ff048b82 */ /* 0x000e220000000a00 */
[----:B--2---:R-:W-:-:S04]  /*0080*/  @!P0 IMAD R7, R0, UR6, R3 ;  /* 0x0000000600078c24 */ /* 0x004fc8000f8e0203 */
[----:B0-----:R-:W-:-:S05]  /*0090*/  @!P0 IMAD.WIDE.U32 R4, R7, 0x4, R4 ;  /* 0x0000000407048825 */ /* 0x001fca00078e0004 */
[----:B-1----:R-:W2:Y:S01]  /*00a0*/  @!P0 LDG.E R2, desc[UR4][R4.64] ;  /* 0x0000000404028981 */ /* 0x002ea2000c1e1900 */
        /* <DEDUP_REMOVED lines=19> */
[----:B0-----:R-:W-:-:S04]  /*01e0*/  SHF.R.S32.HI R2, RZ, 0x5, R0 ;  /* 0x00000005ff027819 */ /* 0x001fc80000011400 */
[----:B------:R-:W-:-:S13]  /*01f0*/  ISETP.GE.AND P0, PT, R3, R2, PT ;  /* 0x000000020300720c */ /* 0x000fda0003f06270 */
[----:B------:R-:W0:Y:S01]  /*0200*/  @!P0 S2R R5, SR_CgaCtaId ;  /* 0x0000000000058919 */ /* 0x000e220000008800 */
        /* <DEDUP_REMOVED lines=17> */
[----:B------:R-:W-:Y:S01]  /*0320*/  IMAD R5, R0, UR6, RZ ;  /* 0x0000000600057c24 */ /* 0x000fe2000f8e02ff */
[----:B-1----:R-:W-:-:S03]  /*0330*/  FMNMX R9, R8, R9, PT ;  /* 0x0000000908097209 */ /* 0x002fc60003800000 */
[----:B--2---:R-:W-:-:S05]  /*0340*/  IMAD.WIDE R2, R5, 0x4, R2 ;  /* 0x0000000405027825 */ /* 0x004fca00078e0202 */
[----:B------:R-:W-:Y:S01]  /*0350*/  STG.E desc[UR4][R2.64], R9 ;  /* 0x0000000902007986 */ /* 0x000fe2000c101904 */
[----:B------:R-:W-:Y:S05]  /*0360*/  EXIT ;  /* 0x000000000000794d */ /* 0x000fea0003800000 */
.L_x_3:
        /* <DEDUP_REMOVED lines=9> */
.L_x_31:


//--------------------- .text._Z12computeDistsiiiPfS_S_ --------------------------
	.section	.text._Z12computeDistsiiiPfS_S_,"ax",@progbits
	.align	128
        .global         _Z12computeDistsiiiPfS_S_
        .type           _Z12computeDistsiiiPfS_S_,@function
        .size           _Z12computeDistsiiiPfS_S_,(.L_x_27 - _Z12computeDistsiiiPfS_S_)
        .other          _Z12computeDistsiiiPfS_S_,@"STO_CUDA_ENTRY STV_DEFAULT"
_Z12computeDistsiiiPfS_S_:
.text._Z12computeDistsiiiPfS_S_:
[----:B------:R-:W-:Y:S08]  /*0000*/  LDC R1, c[0x0][0x37c] ;  /* 0x0000df00ff017b82 */ /* 0x000ff00000000800 */
[----:B------:R-:W0:Y:S08]  /*0010*/  S2UR UR4, SR_CTAID.X ;  /* 0x00000000000479c3 */ /* 0x000e300000002500 */
[----:B------:R-:W0:Y:S02]  /*0020*/  LDC R0, c[0x0][0x380] ;  /* 0x0000e000ff007b82 */ /* 0x000e240000000800 */
[----:B0-----:R-:W-:-:S13]  /*0030*/  ISETP.LE.AND P0, PT, R0, UR4, PT ;  /* 0x0000000400007c0c */ /* 0x001fda000bf03270 */
[----:B------:R-:W-:Y:S05]  /*0040*/  @P0 EXIT ;  /* 0x000000000000094d */ /* 0x000fea0003800000 */
[----:B------:R-:W0:Y:S01]  /*0050*/  S2R R7, SR_TID.X ;  /* 0x0000000000077919 */ /* 0x000e220000002100 */
[----:B------:R-:W1:Y:S01]  /*0060*/  LDCU UR5, c[0x0][0x384] ;  /* 0x00007080ff0577ac */ /* 0x000e620008000800 */
[----:B------:R-:W2:Y:S01]  /*0070*/  LDCU UR6, c[0x0][0x388] ;  /* 0x00007100ff0677ac */ /* 0x000ea20008000800 */
[----:B0-----:R-:W-:Y:S02]  /*0080*/  SHF.R.U32.HI R6, RZ, 0x5, R7 ;  /* 0x00000005ff067819 */ /* 0x001fe40000011607 */
[----:B------:R-:W-:Y:S02]  /*0090*/  LOP3.LUT R7, R7, 0x1f, RZ, 0xc0, !PT ;  /* 0x0000001f07077812 */ /* 0x000fe400078ec0ff */
[----:B-1----:R-:W-:Y:S02]  /*00a0*/  ISETP.GE.AND P0, PT, R6, UR5, PT ;  /* 0x0000000506007c0c */ /* 0x002fe4000bf06270 */
[----:B------:R-:W-:-:S04]  /*00b0*/  LOP3.LUT R8, RZ, R7, RZ, 0x33, !PT ;  /* 0x00000007ff087212 */ /* 0x000fc800078e33ff */
[----:B--2---:R-:W-:-:S07]  /*00c0*/  IADD3 R8, PT, PT, R8, UR6, RZ ;  /* 0x0000000608087c10 */ /* 0x004fce000fffe0ff */
[----:B------:R-:W-:Y:S05]  /*00d0*/  @P0 EXIT ;  /* 0x000000000000094d */ /* 0x000fea0003800000 */
[----:B------:R-:W0:Y:S01]  /*00e0*/  LDC R9, c[0x0][0x360] ;  /* 0x0000d800ff097b82 */ /* 0x000e220000000800 */
[----:B------:R-:W-:Y:S01]  /*00f0*/  LEA.HI R18, R8, 0x1, RZ, 0x1b ;  /* 0x0000000108127811 */ /* 0x000fe200078fd8ff */
[----:B------:R-:W1:Y:S03]  /*0100*/  LDCU.64 UR6, c[0x0][0x358] ;  /* 0x00006b00ff0677ac */ /* 0x000e660008000a00 */
[C---:B------:R-:W-:Y:S02]  /*0110*/  LOP3.LUT R10, R18.reuse, 0xffffff8, RZ, 0xc0, !PT ;  /* 0x0ffffff8120a7812 */ /* 0x040fe400078ec0ff */
[----:B------:R-:W-:Y:S02]  /*0120*/  LOP3.LUT R19, R18, 0x7, RZ, 0xc0, !PT ;  /* 0x0000000712137812 */ /* 0x000fe400078ec0ff */
[----:B------:R-:W-:Y:S02]  /*0130*/  IADD3 R10, PT, PT, -R10, RZ, RZ ;  /* 0x000000ff0a0a7210 */ /* 0x000fe40007ffe1ff */
[----:B01----:R-:W-:-:S07]  /*0140*/  IADD3 R9, PT, PT, R9, 0x1f, RZ ;  /* 0x0000001f09097810 */ /* 0x003fce0007ffe0ff */
.L_x_17:
[----:B0-----:R-:W0:Y:S01]  /*0150*/  LDC R12, c[0x0][0x388] ;  /* 0x0000e200ff0c7b82 */ /* 0x001e220000000800 */
[----:B------:R-:W-:Y:S01]  /*0160*/  BSSY.RECONVERGENT B0, `(.L_x_4) ;  /* 0x0000074000007945 */ /* 0x000fe20003800200 */
[----:B------:R-:W-:Y:S01]  /*0170*/  HFMA2 R0, -RZ, RZ, 0, 0 ;  /* 0x00000000ff007431 */ /* 0x000fe200000001ff */
[----:B0-----:R-:W-:-:S13]  /*0180*/  ISETP.GE.AND P0, PT, R7, R12, PT ;  /* 0x0000000c0700720c */ /* 0x001fda0003f06270 */
[----:B-1----:R-:W-:Y:S05]  /*0190*/  @P0 BRA `(.L_x_5) ;  /* 0x0000000400c00947 */ /* 0x002fea0003800000 */
[----:B------:R-:W-:Y:S01]  /*01a0*/  ISETP.GE.U32.AND P1, PT, R8, 0xe0, PT ;  /* 0x000000e00800780c */ /* 0x000fe20003f26070 */
[----:B------:R-:W-:Y:S01]  /*01b0*/  BSSY.RECONVERGENT B1, `(.L_x_6) ;  /* 0x0000034000017945 */ /* 0x000fe20003800200 */
[----:B------:R-:W-:Y:S02]  /*01c0*/  ISETP.NE.AND P0, PT, R19, RZ, PT ;  /* 0x000000ff1300720c */ /* 0x000fe40003f05270 */
[----:B------:R-:W-:Y:S02]  /*01d0*/  MOV R0, RZ ;  /* 0x000000ff00007202 */ /* 0x000fe40000000f00 */
[----:B------:R-:W-:-:S07]  /*01e0*/  MOV R11, R7 ;  /* 0x00000007000b7202 */ /* 0x000fce0000000f00 */
[----:B------:R-:W-:Y:S05]  /*01f0*/  @!P1 BRA `(.L_x_7) ;  /* 0x0000000000bc9947 */ /* 0x000fea0003800000 */
[--C-:B------:R-:W-:Y:S01]  /*0200*/  IMAD R13, R12, UR4, R7.reuse ;  /* 0x000000040c0d7c24 */ /* 0x100fe2000f8e0207 */
[----:B------:R-:W-:Y:S01]  /*0210*/  MOV R0, RZ ;  /* 0x000000ff00007202 */ /* 0x000fe20000000f00 */
[----:B------:R-:W-:Y:S01]  /*0220*/  IMAD R15, R6, R12, R7 ;  /* 0x0000000c060f7224 */ /* 0x000fe200078e0207 */
[----:B------:R-:W-:Y:S02]  /*0230*/  MOV R14, R10 ;  /* 0x0000000a000e7202 */ /* 0x000fe40000000f00 */
[----:B------:R-:W-:-:S07]  /*0240*/  MOV R11, R7 ;  /* 0x00000007000b7202 */ /* 0x000fce0000000f00 */
.L_x_8:
[----:B------:R-:W0:Y:S08]  /*0250*/  LDC.64 R2, c[0x0][0x390] ;  /* 0x0000e400ff027b82 */ /* 0x000e300000000a00 */
[----:B------:R-:W1:Y:S01]  /*0260*/  LDC.64 R4, c[0x0][0x398] ;  /* 0x0000e600ff047b82 */ /* 0x000e620000000a00 */
[----:B0-----:R-:W-:-:S05]  /*0270*/  IMAD.WIDE R2, R13, 0x4, R2 ;  /* 0x000000040d027825 */ /* 0x001fca00078e0202 */
[----:B------:R-:W2:Y:S01]  /*0280*/  LDG.E R16, desc[UR6][R2.64] ;  /* 0x0000000602107981 */ /* 0x000ea2000c1e1900 */
[----:B-1----:R-:W-:-:S03]  /*0290*/  IMAD.WIDE R4, R15, 0x4, R4 ;  /* 0x000000040f047825 */ /* 0x002fc600078e0204 */
[----:B------:R-:W3:Y:S04]  /*02a0*/  LDG.E R24, desc[UR6][R2.64+0x80] ;  /* 0x0000800602187981 */ /* 0x000ee8000c1e1900 */
[----:B------:R-:W2:Y:S04]  /*02b0*/  LDG.E R17, desc[UR6][R4.64] ;  /* 0x0000000604117981 */ /* 0x000ea8000c1e1900 */
[----:B------:R-:W3:Y:S04]  /*02c0*/  LDG.E R25, desc[UR6][R4.64+0x80] ;  /* 0x0000800604197981 */ /* 0x000ee8000c1e1900 */
[----:B------:R-:W4:Y:S04]  /*02d0*/  LDG.E R20, desc[UR6][R2.64+0x100] ;  /* 0x0001000602147981 */ /* 0x000f28000c1e1900 */
[----:B------:R-:W4:Y:S04]  /*02e0*/  LDG.E R21, desc[UR6][R4.64+0x100] ;  /* 0x0001000604157981 */ /* 0x000f28000c1e1900 */
[----:B------:R-:W5:Y:S04]  /*02f0*/  LDG.E R26, desc[UR6][R2.64+0x280] ;  /* 0x00028006021a7981 */ /* 0x000f68000c1e1900 */
[----:B------:R-:W5:Y:S01]  /*0300*/  LDG.E R27, desc[UR6][R2.64+0x380] ;  /* 0x00038006021b7981 */ /* 0x000f62000c1e1900 */
[----:B--2---:R-:W-:-:S03]  /*0310*/  FADD R23, R16, -R17 ;  /* 0x8000001110177221 */ /* 0x004fc60000000000 */
[----:B------:R-:W2:Y:S01]  /*0320*/  LDG.E R17, desc[UR6][R2.64+0x180] ;  /* 0x0001800602117981 */ /* 0x000ea2000c1e1900 */
[----:B---3--:R-:W-:-:S03]  /*0330*/  FADD R25, R24, -R25 ;  /* 0x8000001918197221 */ /* 0x008fc60000000000 */
[----:B------:R-:W2:Y:S01]  /*0340*/  LDG.E R16, desc[UR6][R4.64+0x180] ;  /* 0x0001800604107981 */ /* 0x000ea2000c1e1900 */
[----:B------:R-:W-:-:S03]  /*0350*/  FFMA R22, R23, R23, R0 ;  /* 0x0000001717167223 */ /* 0x000fc60000000000 */
[----:B------:R-:W3:Y:S01]  /*0360*/  LDG.E R0, desc[UR6][R2.64+0x200] ;  /* 0x0002000602007981 */ /* 0x000ee2000c1e1900 */
[----:B------:R-:W-:-:S03]  /*0370*/  FFMA R22, R25, R25, R22 ;  /* 0x0000001919167223 */ /* 0x000fc60000000016 */
[----:B------:R-:W3:Y:S01]  /*0380*/  LDG.E R23, desc[UR6][R4.64+0x200] ;  /* 0x0002000604177981 */ /* 0x000ee2000c1e1900 */
[----:B----4-:R-:W-:-:S03]  /*0390*/  FADD R29, R20, -R21 ;  /* 0x80000015141d7221 */ /* 0x010fc60000000000 */
[----:B------:R-:W5:Y:S04]  /*03a0*/  LDG.E R25, desc[UR6][R4.64+0x280] ;  /* 0x0002800604197981 */ /* 0x000f68000c1e1900 */
[----:B------:R-:W4:Y:S04]  /*03b0*/  LDG.E R24, desc[UR6][R2.64+0x300] ;  /* 0x0003000602187981 */ /* 0x000f28000c1e1900 */
[----:B------:R-:W4:Y:S04]  /*03c0*/  LDG.E R21, desc[UR6][R4.64+0x300] ;  /* 0x0003000604157981 */ /* 0x000f28000c1e1900 */
[----:B------:R-:W4:Y:S01]  /*03d0*/  LDG.E R20, desc[UR6][R4.64+0x380] ;  /* 0x0003800604147981 */ /* 0x000f22000c1e1900 */
[----:B------:R-:W-:Y:S01]  /*03e0*/  FFMA R22, R29, R29, R22 ;  /* 0x0000001d1d167223 */ /* 0x000fe20000000016 */
[----:B------:R-:W-:-:S04]  /*03f0*/  IADD3 R14, PT, PT, R14, 0x8, RZ ;  /* 0x000000080e0e7810 */ /* 0x000fc80007ffe0ff */
[----:B------:R-:W-:Y:S02]  /*0400*/  ISETP.NE.AND P1, PT, R14, RZ, PT ;  /* 0x000000ff0e00720c */ /* 0x000fe40003f25270 */
[----:B------:R-:W-:Y:S02]  /*0410*/  IADD3 R11, PT, PT, R11, 0x100, RZ ;  /* 0x000001000b0b7810 */ /* 0x000fe40007ffe0ff */
[----:B------:R-:W-:Y:S02]  /*0420*/  IADD3 R13, PT, PT, R13, 0x100, RZ ;  /* 0x000001000d0d7810 */ /* 0x000fe40007ffe0ff */
[----:B------:R-:W-:Y:S01]  /*0430*/  IADD3 R15, PT, PT, R15, 0x100, RZ ;  /* 0x000001000f0f7810 */ /* 0x000fe20007ffe0ff */
[----:B--2---:R-:W-:-:S04]  /*0440*/  FADD R17, R17, -R16 ;  /* 0x8000001011117221 */ /* 0x004fc80000000000 */
[----:B------:R-:W-:Y:S01]  /*0450*/  FFMA R22, R17, R17, R22 ;  /* 0x0000001111167223 */ /* 0x000fe20000000016 */
[----:B---3--:R-:W-:-:S04]  /*0460*/  FADD R23, R0, -R23 ;  /* 0x8000001700177221 */ /* 0x008fc80000000000 */
[----:B------:R-:W-:Y:S01]  /*0470*/  FFMA R22, R23, R23, R22 ;  /* 0x0000001717167223 */ /* 0x000fe20000000016 */
[----:B-----5:R-:W-:-:S04]  /*0480*/  FADD R25, R26, -R25 ;  /* 0x800000191a197221 */ /* 0x020fc80000000000 */
[----:B------:R-:W-:Y:S01]  /*0490*/  FFMA R22, R25, R25, R22 ;  /* 0x0000001919167223 */ /* 0x000fe20000000016 */
[----:B----4-:R-:W-:Y:S01]  /*04a0*/  FADD R21, R24, -R21 ;  /* 0x8000001518157221 */ /* 0x010fe20000000000 */
[----:B------:R-:W-:-:S03]  /*04b0*/  FADD R27, R27, -R20 ;  /* 0x800000141b1b7221 */ /* 0x000fc60000000000 */
[----:B------:R-:W-:-:S04]  /*04c0*/  FFMA R22, R21, R21, R22 ;  /* 0x0000001515167223 */ /* 0x000fc80000000016 */
[----:B------:R-:W-:Y:S01]  /*04d0*/  FFMA R0, R27, R27, R22 ;  /* 0x0000001b1b007223 */ /* 0x000fe20000000016 */
[----:B------:R-:W-:Y:S06]  /*04e0*/  @P1 BRA `(.L_x_8) ;  /* 0xfffffffc00581947 */ /* 0x000fec000383ffff */
.L_x_7:
[----:B------:R-:W-:Y:S05]  /*04f0*/  BSYNC.RECONVERGENT B1 ;  /* 0x0000000000017941 */ /* 0x000fea0003800200 */
.L_x_6:
[----:B------:R-:W-:Y:S05]  /*0500*/  @!P0 BRA `(.L_x_5) ;  /* 0x0000000000e48947 */ /* 0x000fea0003800000 */
[----:B------:R-:W-:Y:S01]  /*0510*/  IADD3 R2, PT, PT, R19, -0x1, RZ ;  /* 0xffffffff13027810 */ /* 0x000fe20007ffe0ff */
[----:B------:R-:W-:Y:S01]  /*0520*/  BSSY.RECONVERGENT B1, `(.L_x_9) ;  /* 0x000001b000017945 */ /* 0x000fe20003800200 */
[----:B------:R-:W-:Y:S02]  /*0530*/  LOP3.LUT P1, RZ, R18, 0x3, RZ, 0xc0, !PT ;  /* 0x0000000312ff7812 */ /* 0x000fe4000782c0ff */
[----:B------:R-:W-:-:S13]  /*0540*/  ISETP.GE.U32.AND P0, PT, R2, 0x3, PT ;  /* 0x000000030200780c */ /* 0x000fda0003f06070 */
[----:B------:R-:W-:Y:S05]  /*0550*/  @!P0 BRA `(.L_x_10) ;  /* 0x00000000005c8947 */ /* 0x000fea0003800000 */
[----:B------:R-:W0:Y:S01]  /*0560*/  LDC.64 R4, c[0x0][0x390] ;  /* 0x0000e400ff047b82 */ /* 0x000e220000000a00 */
[--C-:B------:R-:W-:Y:S02]  /*0570*/  IMAD R13, R12, UR4, R11.reuse ;  /* 0x000000040c0d7c24 */ /* 0x100fe4000f8e020b */
[----:B------:R-:W-:-:S05]  /*0580*/  IMAD R15, R6, R12, R11 ;  /* 0x0000000c060f7224 */ /* 0x000fca00078e020b */
[----:B------:R-:W1:Y:S01]  /*0590*/  LDC.64 R2, c[0x0][0x398] ;  /* 0x0000e600ff027b82 */ /* 0x000e620000000a00 */
[----:B0-----:R-:W-:-:S05]  /*05a0*/  IMAD.WIDE R4, R13, 0x4, R4 ;  /* 0x000000040d047825 */ /* 0x001fca00078e0204 */
[----:B------:R-:W2:Y:S01]  /*05b0*/  LDG.E R13, desc[UR6][R4.64] ;  /* 0x00000006040d7981 */ /* 0x000ea2000c1e1900 */
[----:B-1----:R-:W-:-:S03]  /*05c0*/  IMAD.WIDE R2, R15, 0x4, R2 ;  /* 0x000000040f027825 */ /* 0x002fc600078e0202 */
[----:B------:R-:W3:Y:S04]  /*05d0*/  LDG.E R17, desc[UR6][R4.64+0x100] ;  /* 0x0001000604117981 */ /* 0x000ee8000c1e1900 */
[----:B------:R-:W2:Y:S04]  /*05e0*/  LDG.E R14, desc[UR6][R2.64] ;  /* 0x00000006020e7981 */ /* 0x000ea8000c1e1900 */
[----:B------:R-:W4:Y:S04]  /*05f0*/  LDG.E R15, desc[UR6][R4.64+0x80] ;  /* 0x00008006040f7981 */ /* 0x000f28000c1e1900 */
[----:B------:R-:W4:Y:S04]  /*0600*/  LDG.E R16, desc[UR6][R2.64+0x80] ;  /* 0x0000800602107981 */ /* 0x000f28000c1e1900 */
[----:B------:R-:W3:Y:S04]  /*0610*/  LDG.E R20, desc[UR6][R2.64+0x100] ;  /* 0x0001000602147981 */ /* 0x000ee8000c1e1900 */
[----:B------:R-:W5:Y:S04]  /*0620*/  LDG.E R21, desc[UR6][R4.64+0x180] ;  /* 0x0001800604157981 */ /* 0x000f68000c1e1900 */
[----:B------:R-:W5:Y:S01]  /*0630*/  LDG.E R22, desc[UR6][R2.64+0x180] ;  /* 0x0001800602167981 */ /* 0x000f62000c1e1900 */
[----:B------:R-:W-:Y:S01]  /*0640*/  IADD3 R11, PT, PT, R11, 0x80, RZ ;  /* 0x000000800b0b7810 */ /* 0x000fe20007ffe0ff */
[----:B--2---:R-:W-:-:S04]  /*0650*/  FADD R13, R13, -R14 ;  /* 0x8000000e0d0d7221 */ /* 0x004fc80000000000 */
[----:B------:R-:W-:Y:S01]  /*0660*/  FFMA R0, R13, R13, R0 ;  /* 0x0000000d0d007223 */ /* 0x000fe20000000000 */
[----:B----4-:R-:W-:-:S04]  /*0670*/  FADD R15, R15, -R16 ;  /* 0x800000100f0f7221 */ /* 0x010fc80000000000 */
[----:B------:R-:W-:Y:S01]  /*0680*/  FFMA R0, R15, R15, R0 ;  /* 0x0000000f0f007223 */ /* 0x000fe20000000000 */
[----:B---3--:R-:W-:-:S04]  /*0690*/  FADD R17, R17, -R20 ;  /* 0x8000001411117221 */ /* 0x008fc80000000000 */
[----:B------:R-:W-:Y:S01]  /*06a0*/  FFMA R0, R17, R17, R0 ;  /* 0x0000001111007223 */ /* 0x000fe20000000000 */
[----:B-----5:R-:W-:-:S04]  /*06b0*/  FADD R21, R21, -R22 ;  /* 0x8000001615157221 */ /* 0x020fc80000000000 */
[----:B------:R-:W-:-:S07]  /*06c0*/  FFMA R0, R21, R21, R0 ;  /* 0x0000001515007223 */ /* 0x000fce0000000000 */
.L_x_10:
[----:B------:R-:W-:Y:S05]  /*06d0*/  BSYNC.RECONVERGENT B1 ;  /* 0x0000000000017941 */ /* 0x000fea0003800200 */
.L_x_9:
[----:B------:R-:W-:Y:S05]  /*06e0*/  @!P1 BRA `(.L_x_5) ;  /* 0x00000000006c9947 */ /* 0x000fea0003800000 */
[----:B------:R-:W0:Y:S01]  /*06f0*/  LDC.64 R4, c[0x0][0x390] ;  /* 0x0000e400ff047b82 */ /* 0x000e220000000a00 */
[C---:B------:R-:W-:Y:S02]  /*0700*/  LOP3.LUT P1, RZ, R8.reuse, 0x60, RZ, 0xc0, !PT ;  /* 0x0000006008ff7812 */ /* 0x040fe4000782c0ff */
[----:B------:R-:W-:-:S05]  /*0710*/  LOP3.LUT P0, RZ, R8, 0x20, RZ, 0xc0, !PT ;  /* 0x0000002008ff7812 */ /* 0x000fca000780c0ff */
[----:B------:R-:W1:Y:S06]  /*0720*/  LDC.64 R16, c[0x0][0x398] ;  /* 0x0000e600ff107b82 */ /* 0x000e6c0000000a00 */
[--C-:B------:R-:W-:Y:S02]  /*0730*/  @P1 IMAD R13, R12, UR4, R11.reuse ;  /* 0x000000040c0d1c24 */ /* 0x100fe4000f8e020b */
[----:B------:R-:W2:Y:S01]  /*0740*/  LDC.64 R14, c[0x0][0x390] ;  /* 0x0000e400ff0e7b82 */ /* 0x000ea20000000a00 */
[----:B------:R-:W-:Y:S01]  /*0750*/  @P1 IMAD R21, R6, R12, R11 ;  /* 0x0000000c06151224 */ /* 0x000fe200078e020b */
[----:B------:R-:W-:-:S06]  /*0760*/  @P1 IADD3 R11, PT, PT, R11, 0x40, RZ ;  /* 0x000000400b0b1810 */ /* 0x000fcc0007ffe0ff */
[----:B------:R-:W3:Y:S01]  /*0770*/  LDC.64 R2, c[0x0][0x398] ;  /* 0x0000e600ff027b82 */ /* 0x000ee20000000a00 */
[----:B0-----:R-:W-:-:S04]  /*0780*/  @P1 IMAD.WIDE R4, R13, 0x4, R4 ;  /* 0x000000040d041825 */ /* 0x001fc800078e0204 */
[--C-:B------:R-:W-:Y:S01]  /*0790*/  @!P0 IMAD R13, R12, UR4, R11.reuse ;  /* 0x000000040c0d8c24 */ /* 0x100fe2000f8e020b */
[----:B------:R-:W4:Y:S01]  /*07a0*/  @P1 LDG.E R20, desc[UR6][R4.64+0x80] ;  /* 0x0000800604141981 */ /* 0x000f22000c1e1900 */
[----:B------:R-:W-:Y:S02]  /*07b0*/  @!P0 IMAD R11, R6, R12, R11 ;  /* 0x0000000c060b8224 */ /* 0x000fe400078e020b */
[----:B-1----:R-:W-:Y:S01]  /*07c0*/  @P1 IMAD.WIDE R16, R21, 0x4, R16 ;  /* 0x0000000415101825 */ /* 0x002fe200078e0210 */
[----:B------:R-:W5:Y:S04]  /*07d0*/  @P1 LDG.E R12, desc[UR6][R4.64] ;  /* 0x00000006040c1981 */ /* 0x000f68000c1e1900 */
[----:B------:R-:W5:Y:S01]  /*07e0*/  @P1 LDG.E R21, desc[UR6][R16.64] ;  /* 0x0000000610151981 */ /* 0x000f62000c1e1900 */
[----:B--2---:R-:W-:-:S03]  /*07f0*/  @!P0 IMAD.WIDE R14, R13, 0x4, R14 ;  /* 0x000000040d0e8825 */ /* 0x004fc600078e020e */
[----:B------:R-:W4:Y:S04]  /*0800*/  @P1 LDG.E R23, desc[UR6][R16.64+0x80] ;  /* 0x0000800610171981 */ /* 0x000f28000c1e1900 */
[----:B------:R-:W2:Y:S01]  /*0810*/  @!P0 LDG.E R14, desc[UR6][R14.64] ;  /* 0x000000060e0e8981 */ /* 0x000ea2000c1e1900 */
[----:B---3--:R-:W-:-:S06]  /*0820*/  @!P0 IMAD.WIDE R2, R11, 0x4, R2 ;  /* 0x000000040b028825 */ /* 0x008fcc00078e0202 */
[----:B------:R-:W2:Y:S01]  /*0830*/  @!P0 LDG.E R3, desc[UR6][R2.64] ;  /* 0x0000000602038981 */ /* 0x000ea2000c1e1900 */
[----:B-----5:R-:W-:Y:S01]  /*0840*/  @P1 FADD R21, R12, -R21 ;  /* 0x800000150c151221 */ /* 0x020fe20000000000 */
[----:B----4-:R-:W-:-:S03]  /*0850*/  @P1 FADD R20, R20, -R23 ;  /* 0x8000001714141221 */ /* 0x010fc60000000000 */
[----:B------:R-:W-:-:S04]  /*0860*/  @P1 FFMA R21, R21, R21, R0 ;  /* 0x0000001515151223 */ /* 0x000fc80000000000 */
[----:B------:R-:W-:Y:S01]  /*0870*/  @P1 FFMA R0, R20, R20, R21 ;  /* 0x0000001414001223 */ /* 0x000fe20000000015 */
[----:B--2---:R-:W-:-:S04]  /*0880*/  @!P0 FADD R11, R14, -R3 ;  /* 0x800000030e0b8221 */ /* 0x004fc80000000000 */
[----:B------:R-:W-:-:S07]  /*0890*/  @!P0 FFMA R0, R11, R11, R0 ;  /* 0x0000000b0b008223 */ /* 0x000fce0000000000 */
.L_x_5:
[----:B------:R-:W-:Y:S05]  /*08a0*/  BSYNC.RECONVERGENT B0 ;  /* 0x0000000000007941 */ /* 0x000fea0003800200 */
.L_x_4:
[----:B------:R-:W-:Y:S01]  /*08b0*/  UMOV UR5, 0xffffffff ;  /* 0xffffffff00057882 */ /* 0x000fe20000000000 */
[----:B------:R-:W-:Y:S02]  /*08c0*/  ISETP.NE.AND P0, PT, R7, RZ, PT ;  /* 0x000000ff0700720c */ /* 0x000fe40003f05270 */
[----:B------:R-:W-:Y:S11]  /*08d0*/  BRA.DIV UR5, `(.L_x_11) ;  /* 0x0000000205907947 */ /* 0x000ff6000b800000 */
        /* <DEDUP_REMOVED lines=8> */
[----:B------:R0:W1:Y:S02]  /*0960*/  SHFL.DOWN PT, R11, R4, 0x1, 0x1f ;  /* 0x08201f00040b7f89 */ /* 0x00006400000e0000 */
.L_x_24:
[----:B------:R-:W-:Y:S01]  /*0970*/  BSSY.RECONVERGENT B0, `(.L_x_12) ;  /* 0x0000015000007945 */ /* 0x000fe20003800200 */
[----:B-1----:R-:W-:-:S03]  /*0980*/  FADD R0, R4, R11 ;  /* 0x0000000b04007221 */ /* 0x002fc60000000000 */
[----:B------:R-:W-:Y:S05]  /*0990*/  @P0 BRA `(.L_x_13) ;  /* 0x0000000000480947 */ /* 0x000fea0003800000 */
[----:B------:R-:W-:Y:S01]  /*09a0*/  IADD3 R2, PT, PT, R0, -0xd000000, RZ ;  /* 0xf300000000027810 */ /* 0x000fe20007ffe0ff */
[----:B------:R1:W2:Y:S01]  /*09b0*/  MUFU.RSQ R3, R0 ;  /* 0x0000000000037308 */ /* 0x0002a20000001400 */
[----:B------:R-:W-:Y:S02]  /*09c0*/  BSSY.RECONVERGENT B1, `(.L_x_14) ;  /* 0x000000a000017945 */ /* 0x000fe40003800200 */
[----:B------:R-:W-:-:S13]  /*09d0*/  ISETP.GT.U32.AND P0, PT, R2, 0x727fffff, PT ;  /* 0x727fffff0200780c */ /* 0x000fda0003f04070 */
[----:B-1----:R-:W-:Y:S05]  /*09e0*/  @!P0 BRA `(.L_x_15) ;  /* 0x00000000000c8947 */ /* 0x002fea0003800000 */
[----:B------:R-:W-:-:S07]  /*09f0*/  MOV R12, 0xa10 ;  /* 0x00000a10000c7802 */ /* 0x000fce0000000f00 */
[----:B0-2---:R-:W-:Y:S05]  /*0a00*/  CALL.REL.NOINC `($__internal_0_$__cuda_sm20_sqrt_rn_f32_slowpath) ;  /* 0x0000000000e07944 */ /* 0x005fea0003c00000 */
[----:B------:R-:W-:Y:S05]  /*0a10*/  BRA `(.L_x_16) ;  /* 0x0000000000107947 */ /* 0x000fea0003800000 */
.L_x_15:
[----:B--2---:R-:W-:Y:S01]  /*0a20*/  FMUL.FTZ R5, R0, R3 ;  /* 0x0000000300057220 */ /* 0x004fe20000410000 */
[----:B------:R-:W-:-:S03]  /*0a30*/  FMUL.FTZ R2, R3, 0.5 ;  /* 0x3f00000003027820 */ /* 0x000fc60000410000 */
[----:B------:R-:W-:-:S04]  /*0a40*/  FFMA R0, -R5, R5, R0 ;  /* 0x0000000505007223 */ /* 0x000fc80000000100 */
[----:B------:R-:W-:-:S07]  /*0a50*/  FFMA R5, R0, R2, R5 ;  /* 0x0000000200057223 */ /* 0x000fce0000000005 */
.L_x_16:
[----:B------:R-:W-:Y:S05]  /*0a60*/  BSYNC.RECONVERGENT B1 ;  /* 0x0000000000017941 */ /* 0x000fea0003800200 */
.L_x_14:
[----:B------:R-:W1:Y:S08]  /*0a70*/  LDC R11, c[0x0][0x384] ;  /* 0x0000e100ff0b7b82 */ /* 0x000e700000000800 */
[----:B------:R-:W2:Y:S01]  /*0a80*/  LDC.64 R2, c[0x0][0x3a0] ;  /* 0x0000e800ff027b82 */ /* 0x000ea20000000a00 */
[----:B-1----:R-:W-:-:S04]  /*0a90*/  IMAD R11, R11, UR4, R6 ;  /* 0x000000040b0b7c24 */ /* 0x002fc8000f8e0206 */
[----:B--2---:R-:W-:-:S05]  /*0aa0*/  IMAD.WIDE R2, R11, 0x4, R2 ;  /* 0x000000040b027825 */ /* 0x004fca00078e0202 */
[----:B------:R1:W-:Y:S02]  /*0ab0*/  STG.E desc[UR6][R2.64], R5 ;  /* 0x0000000502007986 */ /* 0x0003e4000c101906 */
.L_x_13:
[----:B------:R-:W-:Y:S05]  /*0ac0*/  BSYNC.RECONVERGENT B0 ;  /* 0x0000000000007941 */ /* 0x000fea0003800200 */
.L_x_12:
[----:B------:R-:W2:Y:S01]  /*0ad0*/  LDCU UR5, c[0x0][0x384] ;  /* 0x00007080ff0577ac */ /* 0x000ea20008000800 */
[----:B------:R-:W-:-:S04]  /*0ae0*/  LEA.HI R6, R9, R6, RZ, 0x1b ;  /* 0x0000000609067211 */ /* 0x000fc800078fd8ff */
[----:B--2---:R-:W-:-:S13]  /*0af0*/  ISETP.GE.AND P0, PT, R6, UR5, PT ;  /* 0x0000000506007c0c */ /* 0x004fda000bf06270 */
[----:B------:R-:W-:Y:S05]  /*0b00*/  @!P0 BRA `(.L_x_17) ;  /* 0xfffffff400908947 */ /* 0x000fea000383ffff */
[----:B------:R-:W-:Y:S05]  /*0b10*/  EXIT ;  /* 0x000000000000794d */ /* 0x000fea0003800000 */
.L_x_11:
[----:B------:R-:W-:Y:S01]  /*0b20*/  HFMA2 R13, -RZ, RZ, 0, 9.5367431640625e-07 ;  /* 0x00000010ff0d7431 */ /* 0x000fe200000001ff */
[----:B------:R-:W-:Y:S01]  /*0b30*/  BSSY B0, `(.L_x_18) ;  /* 0x0000007000007945 */ /* 0x000fe20003800000 */
[----:B------:R-:W-:Y:S02]  /*0b40*/  MOV R3, R0 ;  /* 0x0000000000037202 */ /* 0x000fe40000000f00 */
[----:B------:R-:W-:Y:S02]  /*0b50*/  MOV R14, 0x1f ;  /* 0x0000001f000e7802 */ /* 0x000fe40000000f00 */
[----:B------:R-:W-:-:S07]  /*0b60*/  MOV R12, 0xffffffff ;  /* 0xffffffff000c7802 */ /* 0x000fce0000000f00 */
[----:B------:R-:W-:Y:S05]  /*0b70*/  WARPSYNC.COLLECTIVE R12, `(.L_x_19) ;  /* 0x000000000c087348 */ /* 0x000fea0003c00000 */
[----:B------:R0:W1:Y:S02]  /*0b80*/  SHFL.DOWN P1, R11, R3, R13, R14 ;  /* 0x0800000d030b7389 */ /* 0x000064000002000e */
[----:B01----:R-:W-:Y:S05]  /*0b90*/  ENDCOLLECTIVE ;  /* 0x000000000000791b */ /* 0x003fea0003800000 */
.L_x_19:
[----:B------:R-:W-:Y:S05]  /*0ba0*/  BSYNC B0 ;  /* 0x0000000000007941 */ /* 0x000fea0003800000 */
.L_x_18:
[----:B------:R-:W-:Y:S01]  /*0bb0*/  MOV R3, R11 ;  /* 0x0000000b00037202 */ /* 0x000fe20000000f00 */
[----:B------:R-:W-:Y:S01]  /*0bc0*/  HFMA2 R13, -RZ, RZ, 0, 4.76837158203125e-07 ;  /* 0x00000008ff0d7431 */ /* 0x000fe200000001ff */
[----:B------:R-:W-:Y:S02]  /*0bd0*/  MOV R14, 0x1f ;  /* 0x0000001f000e7802 */ /* 0x000fe40000000f00 */
[----:B------:R-:W-:Y:S01]  /*0be0*/  MOV R12, 0xffffffff ;  /* 0xffffffff000c7802 */ /* 0x000fe20000000f00 */
[----:B------:R-:W-:-:S07]  /*0bf0*/  FADD R3, R3, R0 ;  /* 0x0000000003037221 */ /* 0x000fce0000000000 */
[----:B------:R-:W-:Y:S05]  /*0c00*/  WARPSYNC.COLLECTIVE R12, `(.L_x_20) ;  /* 0x000000000c087348 */ /* 0x000fea0003c00000 */
[----:B------:R0:W1:Y:S02]  /*0c10*/  SHFL.DOWN P1, R11, R3, R13, R14 ;  /* 0x0800000d030b7389 */ /* 0x000064000002000e */
[----:B01----:R-:W-:Y:S05]  /*0c20*/  ENDCOLLECTIVE ;  /* 0x000000000000791b */ /* 0x003fea0003800000 */
.L_x_20:
[----:B------:R-:W-:Y:S01]  /*0c30*/  HFMA2 R13, -RZ, RZ, 0, 2.384185791015625e-07 ;  /* 0x00000004ff0d7431 */ /* 0x000fe200000001ff */
[----:B------:R-:W-:-:S05]  /*0c40*/  MOV R2, R11 ;  /* 0x0000000b00027202 */ /* 0x000fca0000000f00 */
[----:B------:R-:W-:-:S05]  /*0c50*/  FADD R2, R3, R2 ;  /* 0x0000000203027221 */ /* 0x000fca0000000000 */
[----:B------:R-:W-:-:S07]  /*0c60*/  MOV R3, R2 ;  /* 0x0000000200037202 */ /* 0x000fce0000000f00 */
[----:B------:R-:W-:Y:S05]  /*0c70*/  WARPSYNC.COLLECTIVE R12, `(.L_x_21) ;  /* 0x000000000c087348 */ /* 0x000fea0003c00000 */
[----:B------:R0:W1:Y:S02]  /*0c80*/  SHFL.DOWN P1, R11, R3, R13, R14 ;  /* 0x0800000d030b7389 */ /* 0x000064000002000e */
[----:B01----:R-:W-:Y:S05]  /*0c90*/  ENDCOLLECTIVE ;  /* 0x000000000000791b */ /* 0x003fea0003800000 */
.L_x_21:
[----:B------:R-:W-:Y:S01]  /*0ca0*/  HFMA2 R13, -RZ, RZ, 0, 1.1920928955078125e-07 ;  /* 0x00000002ff0d7431 */ /* 0x000fe200000001ff */
[----:B------:R-:W-:-:S05]  /*0cb0*/  MOV R5, R11 ;  /* 0x0000000b00057202 */ /* 0x000fca0000000f00 */
[----:B------:R-:W-:-:S05]  /*0cc0*/  FADD R5, R2, R5 ;  /* 0x0000000502057221 */ /* 0x000fca0000000000 */
[----:B------:R-:W-:-:S07]  /*0cd0*/  MOV R3, R5 ;  /* 0x0000000500037202 */ /* 0x000fce0000000f00 */
[----:B------:R-:W-:Y:S05]  /*0ce0*/  WARPSYNC.COLLECTIVE R12, `(.L_x_22) ;  /* 0x000000000c087348 */ /* 0x000fea0003c00000 */
[----:B------:R0:W1:Y:S02]  /*0cf0*/  SHFL.DOWN P1, R11, R3, R13, R14 ;  /* 0x0800000d030b7389 */ /* 0x000064000002000e */
[----:B01----:R-:W-:Y:S05]  /*0d00*/  ENDCOLLECTIVE ;  /* 0x000000000000791b */ /* 0x003fea0003800000 */
.L_x_22:
[----:B------:R-:W-:Y:S01]  /*0d10*/  HFMA2 R13, -RZ, RZ, 0, 5.9604644775390625e-08 ;  /* 0x00000001ff0d7431 */ /* 0x000fe200000001ff */
[----:B------:R-:W-:-:S05]  /*0d20*/  MOV R4, R11 ;  /* 0x0000000b00047202 */ /* 0x000fca0000000f00 */
[----:B------:R-:W-:-:S05]  /*0d30*/  FADD R4, R5, R4 ;  /* 0x0000000405047221 */ /* 0x000fca0000000000 */
[----:B------:R-:W-:-:S07]  /*0d40*/  MOV R3, R4 ;  /* 0x0000000400037202 */ /* 0x000fce0000000f00 */
[----:B------:R-:W-:Y:S05]  /*0d50*/  WARPSYNC.COLLECTIVE R12, `(.L_x_23) ;  /* 0x000000000c087348 */ /* 0x000fea0003c00000 */
[----:B------:R0:W1:Y:S02]  /*0d60*/  SHFL.DOWN P1, R11, R3, R13, R14 ;  /* 0x0800000d030b7389 */ /* 0x000064000002000e */
[----:B01----:R-:W-:Y:S05]  /*0d70*/  ENDCOLLECTIVE ;  /* 0x000000000000791b */ /* 0x003fea0003800000 */
.L_x_23:
[----:B------:R-:W-:Y:S05]  /*0d80*/  BRA `(.L_x_24) ;  /* 0xfffffff800f87947 */ /* 0x000fea000383ffff */
        .weak           $__internal_0_$__cuda_sm20_sqrt_rn_f32_slowpath
        .type           $__internal_0_$__cuda_sm20_sqrt_rn_f32_slowpath,@function
        .size           $__internal_0_$__cuda_sm20_sqrt_rn_f32_slowpath,(.L_x_27 - $__internal_0_$__cuda_sm20_sqrt_rn_f32_slowpath)
$__internal_0_$__cuda_sm20_sqrt_rn_f32_slowpath:
[----:B------:R-:W-:-:S13]  /*0d90*/  LOP3.LUT P0, RZ, R0, 0x7fffffff, RZ, 0xc0, !PT ;  /* 0x7fffffff00ff7812 */ /* 0x000fda000780c0ff */
[----:B------:R-:W-:Y:S01]  /*0da0*/  @!P0 MOV R2, R0 ;  /* 0x0000000000028202 */ /* 0x000fe20000000f00 */
[----:B------:R-:W-:Y:S06]  /*0db0*/  @!P0 BRA `(.L_x_25) ;  /* 0x0000000000408947 */ /* 0x000fec0003800000 */
[----:B------:R-:W-:-:S13]  /*0dc0*/  FSETP.GEU.FTZ.AND P0, PT, R0, RZ, PT ;  /* 0x000000ff0000720b */ /* 0x000fda0003f1e000 */
[----:B------:R-:W-:Y:S01]  /*0dd0*/  @!P0 MOV R2, 0x7fffffff ;  /* 0x7fffffff00028802 */ /* 0x000fe20000000f00 */
[----:B------:R-:W-:Y:S06]  /*0de0*/  @!P0 BRA `(.L_x_25) ;  /* 0x0000000000348947 */ /* 0x000fec0003800000 */
[----:B------:R-:W-:-:S13]  /*0df0*/  FSETP.GTU.FTZ.AND P0, PT, |R0|, +INF , PT ;  /* 0x7f8000000000780b */ /* 0x000fda0003f1c200 */
[----:B------:R-:W-:Y:S01]  /*0e00*/  @P0 FADD.FTZ R2, R0, 1 ;  /* 0x3f80000000020421 */ /* 0x000fe20000010000 */
[----:B------:R-:W-:Y:S06]  /*0e10*/  @P0 BRA `(.L_x_25) ;  /* 0x0000000000280947 */ /* 0x000fec0003800000 */
[----:B------:R-:W-:-:S13]  /*0e20*/  FSETP.NEU.FTZ.AND P0, PT, |R0|, +INF , PT ;  /* 0x7f8000000000780b */ /* 0x000fda0003f1d200 */
[----:B------:R-:W-:-:S04]  /*0e30*/  @P0 FFMA R3, R0, 1.84467440737095516160e+19, RZ ;  /* 0x5f80000000030823 */ /* 0x000fc800000000ff */
[----:B------:R-:W0:Y:S02]  /*0e40*/  @P0 MUFU.RSQ R2, R3 ;  /* 0x0000000300020308 */ /* 0x000e240000001400 */
[----:B0-----:R-:W-:Y:S01]  /*0e50*/  @P0 FMUL.FTZ R4, R3, R2 ;  /* 0x0000000203040220 */ /* 0x001fe20000410000 */
[----:B------:R-:W-:Y:S01]  /*0e60*/  @P0 FMUL.FTZ R11, R2, 0.5 ;  /* 0x3f000000020b0820 */ /* 0x000fe20000410000 */
[----:B------:R-:W-:Y:S02]  /*0e70*/  @!P0 MOV R2, R0 ;  /* 0x0000000000028202 */ /* 0x000fe40000000f00 */
[----:B------:R-:W-:-:S04]  /*0e80*/  @P0 FADD.FTZ R5, -R4, -RZ ;  /* 0x800000ff04050221 */ /* 0x000fc80000010100 */
[----:B------:R-:W-:-:S04]  /*0e90*/  @P0 FFMA R5, R4, R5, R3 ;  /* 0x0000000504050223 */ /* 0x000fc80000000003 */
[----:B------:R-:W-:-:S04]  /*0ea0*/  @P0 FFMA R5, R5, R11, R4 ;  /* 0x0000000b05050223 */ /* 0x000fc80000000004 */
[----:B------:R-:W-:-:S07]  /*0eb0*/  @P0 FMUL.FTZ R2, R5, 2.3283064365386962891e-10 ;  /* 0x2f80000005020820 */ /* 0x000fce0000410000 */
.L_x_25:
[----:B------:R-:W-:Y:S01]  /*0ec0*/  HFMA2 R3, -RZ, RZ, 0, 0 ;  /* 0x00000000ff037431 */ /* 0x000fe200000001ff */
[----:B------:R-:W-:Y:S02]  /*0ed0*/  MOV R5, R2 ;  /* 0x0000000200057202 */ /* 0x000fe40000000f00 */
[----:B------:R-:W-:-:S04]  /*0ee0*/  MOV R2, R12 ;  /* 0x0000000c00027202 */ /* 0x000fc80000000f00 */
[----:B------:R-:W-:Y:S05]  /*0ef0*/  RET.REL.NODEC R2 `(_Z12computeDistsiiiPfS_S_) ;  /* 0xfffffff002407950 */ /* 0x000fea0003c3ffff */
.L_x_26:
        /* <DEDUP_REMOVED lines=16> */
.L_x_27:


//--------------------- .nv.shared._Z10sumColMinsiiiPf --------------------------
	.section	.nv.shared._Z10sumColMinsiiiPf,"aw",@nobits
	.sectionflags	@""
	.align	4
.nv.shared._Z10sumColMinsiiiPf:
	.zero		1152


//--------------------- .nv.shared.reserved.0     --------------------------
	.section	.nv.shared.reserved.0,"aw",@nobits
	.weak		__nv_reservedSMEM_offset_0_alias
	.size		__nv_reservedSMEM_offset_0_alias, 0, 64
	.other		__nv_reservedSMEM_offset_0_alias,@"STO_CUDA_RESERVED_SHARED STV_DEFAULT"
__nv_reservedSMEM_offset_0_alias:
	.zero		0
	.zero		64


//--------------------- .nv.shared._Z10sumRowMinsiiiPf --------------------------
	.section	.nv.shared._Z10sumRowMinsiiiPf,"aw",@nobits
	.sectionflags	@""
	.align	4
.nv.shared._Z10sumRowMinsiiiPf:
	.zero		1152


//--------------------- .nv.shared._Z16minReduceEachColiiiPf --------------------------
	.section	.nv.shared._Z16minReduceEachColiiiPf,"aw",@nobits
	.sectionflags	@""
	.align	4
.nv.shared._Z16minReduceEachColiiiPf:
	.zero		1152


//--------------------- .nv.shared._Z16minReduceEachRowiiiPf --------------------------
	.section	.nv.shared._Z16minReduceEachRowiiiPf,"aw",@nobits
	.sectionflags	@""
	.align	4
.nv.shared._Z16minReduceEachRowiiiPf:
	.zero		1152


//--------------------- .nv.constant0._Z10sumColMinsiiiPf --------------------------
	.section	.nv.constant0._Z10sumColMinsiiiPf,"a",@progbits
	.sectionflags	@""
	.align	4
.nv.constant0._Z10sumColMinsiiiPf:
	.zero		920


//--------------------- .nv.constant0._Z10sumRowMinsiiiPf --------------------------
	.section	.nv.constant0._Z10sumRowMinsiiiPf,"a",@progbits
	.sectionflags	@""
	.align	4
.nv.constant0._Z10sumRowMinsiiiPf:
	.zero		920


//--------------------- .nv.constant0._Z16minReduceEachColiiiPf --------------------------
	.section	.nv.constant0._Z16minReduceEachColiiiPf,"a",@progbits
	.sectionflags	@""
	.align	4
.nv.constant0._Z16minReduceEachColiiiPf:
	.zero		920


//--------------------- .nv.constant0._Z16minReduceEachRowiiiPf --------------------------
	.section	.nv.constant0._Z16minReduceEachRowiiiPf,"a",@progbits
	.sectionflags	@""
	.align	4
.nv.constant0._Z16minReduceEachRowiiiPf:
	.zero		920


//--------------------- .nv.constant0._Z12computeDistsiiiPfS_S_ --------------------------
	.section	.nv.constant0._Z12computeDistsiiiPfS_S_,"a",@progbits
	.sectionflags	@""
	.align	4
.nv.constant0._Z12computeDistsiiiPfS_S_:
	.zero		936


//--------------------- SYMBOLS --------------------------

	.type		.nv.reservedSmem.offset0,@object
	.size		.nv.reservedSmem.offset0,0x4
	.type		.nv.reservedSmem.cap,@object
	.size		.nv.reservedSmem.cap,0x4
